	.target	sm_90a

	.elftype	@"ET_EXEC"


//--------------------- .note.nv.tkinfo           --------------------------
	.section	.note.nv.tkinfo,"",@"SHT_NOTE"
	.sectionflags	@"SHF_NOTE_NV_TKINFO"
	.tkinfo
        /*0018*/ 	.word	0x00000002
        /*0030*/ 	.string	""
        /*0030*/ 	.string	"ptxas"
        /*0030*/ 	.string	"Cuda compilation tools, release 13.0, V13.0.88"
        /*0030*/ 	.string	"Build cuda_13.0.r13.0/compiler.36424714_0"
        /*0030*/ 	.string	"-arch sm_90a -m 64 "



//--------------------- .note.nv.cuinfo           --------------------------
	.section	.note.nv.cuinfo,"",@"SHT_NOTE"
	.sectionflags	@"SHF_NOTE_NV_CUINFO"
        /*0018*/ 	.short	0x0002
        /*001a*/ 	.short	0x005a
        /*001c*/ 	.short	0x0082
	.zero		2


//--------------------- .nv.info                  --------------------------
	.section	.nv.info,"",@"SHT_CUDA_INFO"
	.align	4


	//----- nvinfo : EIATTR_REGCOUNT
	.align		4
        /*0000*/ 	.byte	0x04, 0x2f
        /*0002*/ 	.short	(.L_15 - .L_14)
	.align		4
.L_14:
        /*0004*/ 	.word	index@(_ZN7cutlass13device_kernelINS_4gemm6kernel13GemmUniversalIN4cute5tupleIJiiiiEEENS1_10collective13CollectiveMmaINS1_34MainloopSm90TmaGmmaWarpSpecializedILi4ENS5_IJNS4_1CILi2EEESB_NSA_ILi1EEEEEENS1_35KernelTmaWarpSpecializedCooperativeEEENS5_IJNSA_ILi128EEENSA_ILi256EEENSA_ILi64EEEEEENS_10bfloat16_tENS5_IJlSC_lEEESK_SL_NS4_8TiledMMAINS4_8MMA_AtomIJNS4_4SM904GMMA28MMA_64x256x16_F32BF16BF16_SSILNSP_5MajorE0ELSR_0ELNSP_7ScaleInE1ELSS_1EEEEEENS4_6LayoutINS5_IJSB_SC_SC_EEENS5_IJSC_NSA_ILi0EEESX_EEEEENS5_IJNS4_10UnderscoreES10_S10_EEEEENS4_23SM90_TMA_LOAD_MULTICASTENS4_14ComposedLayoutINS4_7SwizzleILi3ELi4ELi3EEENS4_18smem_ptr_flag_bitsILi16EEENSV_INS5_IJNSA_ILi8EEESI_EEENS5_IJSI_SC_EEEEEEEvNS4_8identityES13_S1D_vS1E_EENS_8epilogue10collective6detail29Sm90TmaWarpSpecializedAdapterINS1H_15DefaultEpilogueISK_SL_SL_NS1G_6thread17LinearCombinationISK_Li1EffLNS1L_9ScaleType4KindE0ELNS_15FloatRoundStyleE2ESK_EENS1_15EpilogueDefaultEEEEEvvEEEEvNT_6ParamsE)
        /*0008*/ 	.word	0x000000a8


	//----- nvinfo : EIATTR_FRAME_SIZE
	.align		4
.L_15:
        /*000c*/ 	.byte	0x04, 0x11
        /*000e*/ 	.short	(.L_17 - .L_16)
	.align		4
.L_16:
        /*0010*/ 	.word	index@(_ZN7cutlass13device_kernelINS_4gemm6kernel13GemmUniversalIN4cute5tupleIJiiiiEEENS1_10collective13CollectiveMmaINS1_34MainloopSm90TmaGmmaWarpSpecializedILi4ENS5_IJNS4_1CILi2EEESB_NSA_ILi1EEEEEENS1_35KernelTmaWarpSpecializedCooperativeEEENS5_IJNSA_ILi128EEENSA_ILi256EEENSA_ILi64EEEEEENS_10bfloat16_tENS5_IJlSC_lEEESK_SL_NS4_8TiledMMAINS4_8MMA_AtomIJNS4_4SM904GMMA28MMA_64x256x16_F32BF16BF16_SSILNSP_5MajorE0ELSR_0ELNSP_7ScaleInE1ELSS_1EEEEEENS4_6LayoutINS5_IJSB_SC_SC_EEENS5_IJSC_NSA_ILi0EEESX_EEEEENS5_IJNS4_10UnderscoreES10_S10_EEEEENS4_23SM90_TMA_LOAD_MULTICASTENS4_14ComposedLayoutINS4_7SwizzleILi3ELi4ELi3EEENS4_18smem_ptr_flag_bitsILi16EEENSV_INS5_IJNSA_ILi8EEESI_EEENS5_IJSI_SC_EEEEEEEvNS4_8identityES13_S1D_vS1E_EENS_8epilogue10collective6detail29Sm90TmaWarpSpecializedAdapterINS1H_15DefaultEpilogueISK_SL_SL_NS1G_6thread17LinearCombinationISK_Li1EffLNS1L_9ScaleType4KindE0ELNS_15FloatRoundStyleE2ESK_EENS1_15EpilogueDefaultEEEEEvvEEEEvNT_6ParamsE)
        /*0014*/ 	.word	0x00000000


	//----- nvinfo : EIATTR_MIN_STACK_SIZE
	.align		4
.L_17:
        /*0018*/ 	.byte	0x04, 0x12
        /*001a*/ 	.short	(.L_19 - .L_18)
	.align		4
.L_18:
        /*001c*/ 	.word	index@(_ZN7cutlass13device_kernelINS_4gemm6kernel13GemmUniversalIN4cute5tupleIJiiiiEEENS1_10collective13CollectiveMmaINS1_34MainloopSm90TmaGmmaWarpSpecializedILi4ENS5_IJNS4_1CILi2EEESB_NSA_ILi1EEEEEENS1_35KernelTmaWarpSpecializedCooperativeEEENS5_IJNSA_ILi128EEENSA_ILi256EEENSA_ILi64EEEEEENS_10bfloat16_tENS5_IJlSC_lEEESK_SL_NS4_8TiledMMAINS4_8MMA_AtomIJNS4_4SM904GMMA28MMA_64x256x16_F32BF16BF16_SSILNSP_5MajorE0ELSR_0ELNSP_7ScaleInE1ELSS_1EEEEEENS4_6LayoutINS5_IJSB_SC_SC_EEENS5_IJSC_NSA_ILi0EEESX_EEEEENS5_IJNS4_10UnderscoreES10_S10_EEEEENS4_23SM90_TMA_LOAD_MULTICASTENS4_14ComposedLayoutINS4_7SwizzleILi3ELi4ELi3EEENS4_18smem_ptr_flag_bitsILi16EEENSV_INS5_IJNSA_ILi8EEESI_EEENS5_IJSI_SC_EEEEEEEvNS4_8identityES13_S1D_vS1E_EENS_8epilogue10collective6detail29Sm90TmaWarpSpecializedAdapterINS1H_15DefaultEpilogueISK_SL_SL_NS1G_6thread17LinearCombinationISK_Li1EffLNS1L_9ScaleType4KindE0ELNS_15FloatRoundStyleE2ESK_EENS1_15EpilogueDefaultEEEEEvvEEEEvNT_6ParamsE)
        /*0020*/ 	.word	0x00000000
.L_19:


//--------------------- .nv.compat                --------------------------
	.section	.nv.compat,"",@"SHT_CUDA_COMPAT_INFO"
	.align	4
        /*0000*/ 	.byte	0x02, 0x09, 0x01, 0x00, 0x02, 0x02, 0x04, 0x00, 0x02, 0x05, 0x05, 0x00, 0x03, 0x07, 0x01, 0x01
        /*0010*/ 	.byte	0x02, 0x03, 0x01, 0x00, 0x02, 0x06, 0x01, 0x00, 0x04, 0x0b, 0x08, 0x00, 0x00, 0x00, 0x00, 0x00
        /*0020*/ 	.byte	0x00, 0x00, 0x00, 0x00


//--------------------- .nv.info._ZN7cutlass13device_kernelINS_4gemm6kernel13GemmUniversalIN4cute5tupleIJiiiiEEENS1_10collective13CollectiveMmaINS1_34MainloopSm90TmaGmmaWarpSpecializedILi4ENS5_IJNS4_1CILi2EEESB_NSA_ILi1EEEEEENS1_35KernelTmaWarpSpecializedCooperativeEEENS5_IJNSA_ILi128EEENSA_ILi256EEENSA_ILi64EEEEEENS_10bfloat16_tENS5_IJlSC_lEEESK_SL_NS4_8TiledMMAINS4_8MMA_AtomIJNS4_4SM904GMMA28MMA_64x256x16_F32BF16BF16_SSILNSP_5MajorE0ELSR_0ELNSP_7ScaleInE1ELSS_1EEEEEENS4_6LayoutINS5_IJSB_SC_SC_EEENS5_IJSC_NSA_ILi0EEESX_EEEEENS5_IJNS4_10UnderscoreES10_S10_EEEEENS4_23SM90_TMA_LOAD_MULTICASTENS4_14ComposedLayoutINS4_7SwizzleILi3ELi4ELi3EEENS4_18smem_ptr_flag_bitsILi16EEENSV_INS5_IJNSA_ILi8EEESI_EEENS5_IJSI_SC_EEEEEEEvNS4_8identityES13_S1D_vS1E_EENS_8epilogue10collective6detail29Sm90TmaWarpSpecializedAdapterINS1H_15DefaultEpilogueISK_SL_SL_NS1G_6thread17LinearCombinationISK_Li1EffLNS1L_9ScaleType4KindE0ELNS_15FloatRoundStyleE2ESK_EENS1_15EpilogueDefaultEEEEEvvEEEEvNT_6ParamsE --------------------------
	.section	.nv.info._ZN7cutlass13device_kernelINS_4gemm6kernel13GemmUniversalIN4cute5tupleIJiiiiEEENS1_10collective13CollectiveMmaINS1_34MainloopSm90TmaGmmaWarpSpecializedILi4ENS5_IJNS4_1CILi2EEESB_NSA_ILi1EEEEEENS1_35KernelTmaWarpSpecializedCooperativeEEENS5_IJNSA_ILi128EEENSA_ILi256EEENSA_ILi64EEEEEENS_10bfloat16_tENS5_IJlSC_lEEESK_SL_NS4_8TiledMMAINS4_8MMA_AtomIJNS4_4SM904GMMA28MMA_64x256x16_F32BF16BF16_SSILNSP_5MajorE0ELSR_0ELNSP_7ScaleInE1ELSS_1EEEEEENS4_6LayoutINS5_IJSB_SC_SC_EEENS5_IJSC_NSA_ILi0EEESX_EEEEENS5_IJNS4_10UnderscoreES10_S10_EEEEENS4_23SM90_TMA_LOAD_MULTICASTENS4_14ComposedLayoutINS4_7SwizzleILi3ELi4ELi3EEENS4_18smem_ptr_flag_bitsILi16EEENSV_INS5_IJNSA_ILi8EEESI_EEENS5_IJSI_SC_EEEEEEEvNS4_8identityES13_S1D_vS1E_EENS_8epilogue10collective6detail29Sm90TmaWarpSpecializedAdapterINS1H_15DefaultEpilogueISK_SL_SL_NS1G_6thread17LinearCombinationISK_Li1EffLNS1L_9ScaleType4KindE0ELNS_15FloatRoundStyleE2ESK_EENS1_15EpilogueDefaultEEEEEvvEEEEvNT_6ParamsE,"",@"SHT_CUDA_INFO"
	.sectionflags	@""
	.align	4


	//----- nvinfo : EIATTR_CUDA_API_VERSION
	.align		4
        /*0000*/ 	.byte	0x04, 0x37
        /*0002*/ 	.short	(.L_21 - .L_20)
.L_20:
        /*0004*/ 	.word	0x00000082


	//----- nvinfo : EIATTR_KPARAM_INFO
	.align		4
.L_21:
        /*0008*/ 	.byte	0x04, 0x17
        /*000a*/ 	.short	(.L_23 - .L_22)
.L_22:
        /*000c*/ 	.word	0x00000000
        /*0010*/ 	.short	0x0000
        /*0012*/ 	.short	0x0070
        /*0014*/ 	.byte	0x00, 0xf0, 0x01, 0x10


	//----- nvinfo : EIATTR_SPARSE_MMA_MASK
	.align		4
.L_23:
        /*0018*/ 	.byte	0x03, 0x50
        /*001a*/ 	.short	0x0000


	//----- nvinfo : EIATTR_MAXREG_COUNT
	.align		4
        /*001c*/ 	.byte	0x03, 0x1b
        /*001e*/ 	.short	0x00a8


	//----- nvinfo : EIATTR_NUM_BARRIERS
	.align		4
        /*0020*/ 	.byte	0x02, 0x4c
        /*0022*/ 	.byte	0x01
	.zero		1


	//----- nvinfo : EIATTR_EXTERNS
	.align		4
        /*0024*/ 	.byte	0x04, 0x0f
        /*0026*/ 	.short	(.L_25 - .L_24)


	//   ....[0]....
	.align		4
.L_24:
        /*0028*/ 	.word	index@(__assertfail)


	//----- nvinfo : EIATTR_MERCURY_ISA_VERSION
	.align		4
.L_25:
        /*002c*/ 	.byte	0x03, 0x5f
        /*002e*/ 	.short	0x0101


	//----- nvinfo : EIATTR_INT_WARP_WIDE_INSTR_OFFSETS
	.align		4
        /*0030*/ 	.byte	0x04, 0x31
        /*0032*/ 	.short	(.L_27 - .L_26)


	//   ....[0]....
.L_26:
        /*0034*/ 	.word	0x00000480


	//   ....[1]....
        /*0038*/ 	.word	0x000004b0


	//   ....[2]....
        /*003c*/ 	.word	0x00000670


	//   ....[3]....
        /*0040*/ 	.word	0x00001d30


	//----- nvinfo : EIATTR_COOP_GROUP_MASK_REGIDS
	.align		4
.L_27:
        /*0044*/ 	.byte	0x04, 0x29
        /*0046*/ 	.short	(.L_29 - .L_28)


	//   ....[0]....
.L_28:
        /*0048*/ 	.word	0xffffffff


	//   ....[1]....
        /*004c*/ 	.word	0xffffffff


	//   ....[2]....
        /*0050*/ 	.word	0xffffffff


	//   ....[3]....
        /*0054*/ 	.word	0xffffffff


	//   ....[4]....
        /*0058*/ 	.word	0xffffffff


	//   ....[5]....
        /*005c*/ 	.word	0xffffffff


	//----- nvinfo : EIATTR_COOP_GROUP_INSTR_OFFSETS
	.align		4
.L_29:
        /*0060*/ 	.byte	0x04, 0x28
        /*0062*/ 	.short	(.L_31 - .L_30)


	//   ....[0]....
.L_30:
        /*0064*/ 	.word	0x00000060


	//   ....[1]....
        /*0068*/ 	.word	0x00000070


	//   ....[2]....
        /*006c*/ 	.word	0x00000130


	//   ....[3]....
        /*0070*/ 	.word	0x000002d0


	//   ....[4]....
        /*0074*/ 	.word	0x000007f0


	//   ....[5]....
        /*0078*/ 	.word	0x00001240


	//----- nvinfo : EIATTR_REG_RECONFIG
	.align		4
.L_31:
        /*007c*/ 	.byte	0x01, 0x54
	.zero		2


	//----- nvinfo : EIATTR_SYSCALL_OFFSETS
	.align		4
        /*0080*/ 	.byte	0x04, 0x46
        /*0082*/ 	.short	(.L_33 - .L_32)


	//   ....[0]....
.L_32:
        /*0084*/ 	.word	0x00001400


	//----- nvinfo : EIATTR_MBARRIER_INSTR_OFFSETS
	.align		4
.L_33:
        /*0088*/ 	.byte	0x04, 0x39
        /*008a*/ 	.short	(.L_35 - .L_34)


	//   ....[0]....
.L_34:
        /*008c*/ 	.word	0x00000230
        /*0090*/ 	.word	0x000000ff
        /*0094*/ 	.word	0x00000000
        /*0098*/ 	.short	0x0100
        /*009a*/ 	.byte	0x08
	.zero		1


	//   ....[1]....
        /*009c*/ 	.word	0x00000240
        /*00a0*/ 	.word	0x000000ff
        /*00a4*/ 	.word	0x00000020
        /*00a8*/ 	.short	0x0100
        /*00aa*/ 	.byte	0x08
	.zero		1


	//   ....[2]....
        /*00ac*/ 	.word	0x00000250
        /*00b0*/ 	.word	0x000000ff
        /*00b4*/ 	.word	0x00000008
        /*00b8*/ 	.short	0x0100
        /*00ba*/ 	.byte	0x08
	.zero		1


	//   ....[3]....
        /*00bc*/ 	.word	0x00000260
        /*00c0*/ 	.word	0x000000ff
        /*00c4*/ 	.word	0x00000028
        /*00c8*/ 	.short	0x0100
        /*00ca*/ 	.byte	0x08
	.zero		1


	//   ....[4]....
        /*00cc*/ 	.word	0x00000270
        /*00d0*/ 	.word	0x000000ff
        /*00d4*/ 	.word	0x00000010
        /*00d8*/ 	.short	0x0100
        /*00da*/ 	.byte	0x08
	.zero		1


	//   ....[5]....
        /*00dc*/ 	.word	0x00000280
        /*00e0*/ 	.word	0x000000ff
        /*00e4*/ 	.word	0x00000030
        /*00e8*/ 	.short	0x0100
        /*00ea*/ 	.byte	0x08
	.zero		1


	//   ....[6]....
        /*00ec*/ 	.word	0x00000290
        /*00f0*/ 	.word	0x000000ff
        /*00f4*/ 	.word	0x00000018
        /*00f8*/ 	.short	0x0100
        /*00fa*/ 	.byte	0x08
	.zero		1


	//   ....[7]....
        /*00fc*/ 	.word	0x000002a0
        /*0100*/ 	.word	0x000000ff
        /*0104*/ 	.word	0x00000038
        /*0108*/ 	.short	0x0100
        /*010a*/ 	.byte	0x08
	.zero		1


	//   ....[8]....
        /*010c*/ 	.word	0x000006f0
        /*0110*/ 	.word	0x000000ff
        /*0114*/ 	.word	0x00000050
        /*0118*/ 	.short	0x0100
        /*011a*/ 	.byte	0x06
	.zero		1


	//   ....[9]....
        /*011c*/ 	.word	0x00000780
        /*0120*/ 	.word	0x000000ff
        /*0124*/ 	.word	0x00000058
        /*0128*/ 	.short	0x0100
        /*012a*/ 	.byte	0x06
	.zero		1


	//   ....[10]....
        /*012c*/ 	.word	0x000014c0
        /*0130*/ 	.word	0x00000003
        /*0134*/ 	.word	0x00000000
        /*0138*/ 	.short	0x010a
        /*013a*/ 	.byte	0x3f
	.zero		1


	//   ....[11]....
        /*013c*/ 	.word	0x00001500
        /*0140*/ 	.word	0x00000003
        /*0144*/ 	.word	0x00000000
        /*0148*/ 	.short	0x010a
        /*014a*/ 	.byte	0x3f
	.zero		1


	//   ....[12]....
        /*014c*/ 	.word	0x00001900
        /*0150*/ 	.word	0x00000005
        /*0154*/ 	.word	0x00000000
        /*0158*/ 	.short	0x010a
        /*015a*/ 	.byte	0x3f
	.zero		1


	//   ....[13]....
        /*015c*/ 	.word	0x00001940
        /*0160*/ 	.word	0x00000005
        /*0164*/ 	.word	0x00000000
        /*0168*/ 	.short	0x010a
        /*016a*/ 	.byte	0x3f
	.zero		1


	//   ....[14]....
        /*016c*/ 	.word	0x00001bd0
        /*0170*/ 	.word	0x00000005
        /*0174*/ 	.word	0x00000000
        /*0178*/ 	.short	0x0101
        /*017a*/ 	.byte	0x3f
	.zero		1


	//   ....[15]....
        /*017c*/ 	.word	0x00001db0
        /*0180*/ 	.word	0x00000003
        /*0184*/ 	.word	0x00000000
        /*0188*/ 	.short	0x0101
        /*018a*/ 	.byte	0x3f
	.zero		1


	//   ....[16]....
        /*018c*/ 	.word	0x0000ac90
        /*0190*/ 	.word	0x00000016
        /*0194*/ 	.word	0x00000020
        /*0198*/ 	.short	0x010a
        /*019a*/ 	.byte	0x3f
	.zero		1


	//   ....[17]....
        /*019c*/ 	.word	0x0000b070
        /*01a0*/ 	.word	0x00000004
        /*01a4*/ 	.word	0x00000058
        /*01a8*/ 	.short	0x0101
        /*01aa*/ 	.byte	0x3f
	.zero		1


	//   ....[18]....
        /*01ac*/ 	.word	0x0000b780
        /*01b0*/ 	.word	0x00000005
        /*01b4*/ 	.word	0x00000000
        /*01b8*/ 	.short	0x010a
        /*01ba*/ 	.byte	0x3f
	.zero		1


	//   ....[19]....
        /*01bc*/ 	.word	0x0000b800
        /*01c0*/ 	.word	0x00000007
        /*01c4*/ 	.word	0x00000000
        /*01c8*/ 	.short	0x010a
        /*01ca*/ 	.byte	0x3f
	.zero		1


	//   ....[20]....
        /*01cc*/ 	.word	0x0000b890
        /*01d0*/ 	.word	0x00000006
        /*01d4*/ 	.word	0x00000000
        /*01d8*/ 	.short	0x010a
        /*01da*/ 	.byte	0x3f
	.zero		1


	//   ....[21]....
        /*01dc*/ 	.word	0x0000b920
        /*01e0*/ 	.word	0x00000003
        /*01e4*/ 	.word	0x00000000
        /*01e8*/ 	.short	0x010a
        /*01ea*/ 	.byte	0x3f
	.zero		1


	//   ....[22]....
        /*01ec*/ 	.word	0x0000b980
        /*01f0*/ 	.word	0x00000003
        /*01f4*/ 	.word	0x00000000
        /*01f8*/ 	.short	0x010a
        /*01fa*/ 	.byte	0x3f
	.zero		1


	//   ....[23]....
        /*01fc*/ 	.word	0x0000b9d0
        /*0200*/ 	.word	0x00000005
        /*0204*/ 	.word	0x00000000
        /*0208*/ 	.short	0x010a
        /*020a*/ 	.byte	0x3f
	.zero		1


	//   ....[24]....
        /*020c*/ 	.word	0x0000baa0
        /*0210*/ 	.word	0x00000016
        /*0214*/ 	.word	0x00000020
        /*0218*/ 	.short	0x010a
        /*021a*/ 	.byte	0x3f
	.zero		1


	//   ....[25]....
        /*021c*/ 	.word	0x0000bb70
        /*0220*/ 	.word	0x00000005
        /*0224*/ 	.word	0x00000000
        /*0228*/ 	.short	0x010a
        /*022a*/ 	.byte	0x3f
	.zero		1


	//   ....[26]....
        /*022c*/ 	.word	0x0000bbc0
        /*0230*/ 	.word	0x00000007
        /*0234*/ 	.word	0x00000000
        /*0238*/ 	.short	0x010a
        /*023a*/ 	.byte	0x3f
	.zero		1


	//   ....[27]....
        /*023c*/ 	.word	0x0000bc10
        /*0240*/ 	.word	0x00000006
        /*0244*/ 	.word	0x00000000
        /*0248*/ 	.short	0x010a
        /*024a*/ 	.byte	0x3f
	.zero		1


	//----- nvinfo : EIATTR_NUM_MBARRIERS
	.align		4
.L_35:
        /*024c*/ 	.byte	0x03, 0x38
        /*024e*/ 	.short	0x000a


	//----- nvinfo : EIATTR_EXIT_INSTR_OFFSETS
	.align		4
        /*0250*/ 	.byte	0x04, 0x1c
        /*0252*/ 	.short	(.L_37 - .L_36)


	//   ....[0]....
.L_36:
        /*0254*/ 	.word	0x00000950


	//   ....[1]....
        /*0258*/ 	.word	0x00001170


	//   ....[2]....
        /*025c*/ 	.word	0x0000a2c0


	//   ....[3]....
        /*0260*/ 	.word	0x0000a820


	//   ....[4]....
        /*0264*/ 	.word	0x0000b970


	//----- nvinfo : EIATTR_MAX_THREADS
	.align		4
.L_37:
        /*0268*/ 	.byte	0x04, 0x05
        /*026a*/ 	.short	(.L_39 - .L_38)
.L_38:
        /*026c*/ 	.word	0x00000180
        /*0270*/ 	.word	0x00000001
        /*0274*/ 	.word	0x00000001


	//----- nvinfo : EIATTR_CRS_STACK_SIZE
	.align		4
.L_39:
        /*0278*/ 	.byte	0x04, 0x1e
        /*027a*/ 	.short	(.L_41 - .L_40)
.L_40:
        /*027c*/ 	.word	0x00000000


	//----- nvinfo : EIATTR_CBANK_PARAM_SIZE
	.align		4
.L_41:
        /*0280*/ 	.byte	0x03, 0x19
        /*0282*/ 	.short	0x0470


	//----- nvinfo : EIATTR_PARAM_CBANK
	.align		4
        /*0284*/ 	.byte	0x04, 0x0a
        /*0286*/ 	.short	(.L_43 - .L_42)
	.align		4
.L_42:
        /*0288*/ 	.word	index@(.nv.constant0._ZN7cutlass13device_kernelINS_4gemm6kernel13GemmUniversalIN4cute5tupleIJiiiiEEENS1_10collective13CollectiveMmaINS1_34MainloopSm90TmaGmmaWarpSpecializedILi4ENS5_IJNS4_1CILi2EEESB_NSA_ILi1EEEEEENS1_35KernelTmaWarpSpecializedCooperativeEEENS5_IJNSA_ILi128EEENSA_ILi256EEENSA_ILi64EEEEEENS_10bfloat16_tENS5_IJlSC_lEEESK_SL_NS4_8TiledMMAINS4_8MMA_AtomIJNS4_4SM904GMMA28MMA_64x256x16_F32BF16BF16_SSILNSP_5MajorE0ELSR_0ELNSP_7ScaleInE1ELSS_1EEEEEENS4_6LayoutINS5_IJSB_SC_SC_EEENS5_IJSC_NSA_ILi0EEESX_EEEEENS5_IJNS4_10UnderscoreES10_S10_EEEEENS4_23SM90_TMA_LOAD_MULTICASTENS4_14ComposedLayoutINS4_7SwizzleILi3ELi4ELi3EEENS4_18smem_ptr_flag_bitsILi16EEENSV_INS5_IJNSA_ILi8EEESI_EEENS5_IJSI_SC_EEEEEEEvNS4_8identityES13_S1D_vS1E_EENS_8epilogue10collective6detail29Sm90TmaWarpSpecializedAdapterINS1H_15DefaultEpilogueISK_SL_SL_NS1G_6thread17LinearCombinationISK_Li1EffLNS1L_9ScaleType4KindE0ELNS_15FloatRoundStyleE2ESK_EENS1_15EpilogueDefaultEEEEEvvEEEEvNT_6ParamsE)
        /*028c*/ 	.short	0x0210
        /*028e*/ 	.short	0x0470


	//----- nvinfo : EIATTR_SW_WAR
	.align		4
.L_43:
        /*0290*/ 	.byte	0x04, 0x36
        /*0292*/ 	.short	(.L_45 - .L_44)
.L_44:
        /*0294*/ 	.word	0x00000008
.L_45:


//--------------------- .nv.callgraph             --------------------------
	.section	.nv.callgraph,"",@"SHT_CUDA_CALLGRAPH"
	.align	4
	.sectionentsize	8
	.align		4
        /*0000*/ 	.word	0x00000000
	.align		4
        /*0004*/ 	.word	0xffffffff
	.align		4
        /*0008*/ 	.word	index@(_ZN7cutlass13device_kernelINS_4gemm6kernel13GemmUniversalIN4cute5tupleIJiiiiEEENS1_10collective13CollectiveMmaINS1_34MainloopSm90TmaGmmaWarpSpecializedILi4ENS5_IJNS4_1CILi2EEESB_NSA_ILi1EEEEEENS1_35KernelTmaWarpSpecializedCooperativeEEENS5_IJNSA_ILi128EEENSA_ILi256EEENSA_ILi64EEEEEENS_10bfloat16_tENS5_IJlSC_lEEESK_SL_NS4_8TiledMMAINS4_8MMA_AtomIJNS4_4SM904GMMA28MMA_64x256x16_F32BF16BF16_SSILNSP_5MajorE0ELSR_0ELNSP_7ScaleInE1ELSS_1EEEEEENS4_6LayoutINS5_IJSB_SC_SC_EEENS5_IJSC_NSA_ILi0EEESX_EEEEENS5_IJNS4_10UnderscoreES10_S10_EEEEENS4_23SM90_TMA_LOAD_MULTICASTENS4_14ComposedLayoutINS4_7SwizzleILi3ELi4ELi3EEENS4_18smem_ptr_flag_bitsILi16EEENSV_INS5_IJNSA_ILi8EEESI_EEENS5_IJSI_SC_EEEEEEEvNS4_8identityES13_S1D_vS1E_EENS_8epilogue10collective6detail29Sm90TmaWarpSpecializedAdapterINS1H_15DefaultEpilogueISK_SL_SL_NS1G_6thread17LinearCombinationISK_Li1EffLNS1L_9ScaleType4KindE0ELNS_15FloatRoundStyleE2ESK_EENS1_15EpilogueDefaultEEEEEvvEEEEvNT_6ParamsE)
	.align		4
        /*000c*/ 	.word	index@(__assertfail)
	.align		4
        /*0010*/ 	.word	0x00000000
	.align		4
        /*0014*/ 	.word	0xfffffffe
	.align		4
        /*0018*/ 	.word	0x00000000
	.align		4
        /*001c*/ 	.word	0xfffffffd
	.align		4
        /*0020*/ 	.word	0x00000000
	.align		4
        /*0024*/ 	.word	0xfffffffc


//--------------------- .nv.constant4             --------------------------
	.section	.nv.constant4,"a",@progbits
	.align	8
	.align		8
.nv.constant4:
        /*0000*/ 	.dword	__assertfail
	.align		8
        /*0008*/ 	.dword	__unnamed_1
	.align		8
        /*0010*/ 	.dword	_ZN39_INTERNAL_a602f6a1_4_k_cu_0a8c240f_33194cuda3std3__45__cpo5beginE
	.align		8
        /*0018*/ 	.dword	_ZN39_INTERNAL_a602f6a1_4_k_cu_0a8c240f_33194cuda3std3__45__cpo3endE
	.align		8
        /*0020*/ 	.dword	_ZN39_INTERNAL_a602f6a1_4_k_cu_0a8c240f_33194cuda3std3__45__cpo6cbeginE
	.align		8
        /*0028*/ 	.dword	_ZN39_INTERNAL_a602f6a1_4_k_cu_0a8c240f_33194cuda3std3__45__cpo4cendE
	.align		8
        /*0030*/ 	.dword	_ZN39_INTERNAL_a602f6a1_4_k_cu_0a8c240f_33194cuda3std3__441_GLOBAL__N__a602f6a1_4_k_cu_0a8c240f_33196ignoreE
	.align		8
        /*0038*/ 	.dword	_ZN39_INTERNAL_a602f6a1_4_k_cu_0a8c240f_33194cuda3std3__419piecewise_constructE
	.align		8
        /*0040*/ 	.dword	_ZN39_INTERNAL_a602f6a1_4_k_cu_0a8c240f_33194cuda3std3__48in_placeE
	.align		8
        /*0048*/ 	.dword	_ZN39_INTERNAL_a602f6a1_4_k_cu_0a8c240f_33194cuda3std6ranges3__45__cpo4swapE
	.align		8
        /*0050*/ 	.dword	_ZN39_INTERNAL_a602f6a1_4_k_cu_0a8c240f_33194cuda3std6ranges3__45__cpo9iter_moveE
	.align		8
        /*0058*/ 	.dword	_ZN39_INTERNAL_a602f6a1_4_k_cu_0a8c240f_33194cute7productE
	.align		8
        /*0060*/ 	.dword	_ZN39_INTERNAL_a602f6a1_4_k_cu_0a8c240f_33194cute1_E
	.align		8
        /*0068*/ 	.dword	$str$22
	.align		8
        /*0070*/ 	.dword	$str$23


//--------------------- .text._ZN7cutlass13device_kernelINS_4gemm6kernel13GemmUniversalIN4cute5tupleIJiiiiEEENS1_10collective13CollectiveMmaINS1_34MainloopSm90TmaGmmaWarpSpecializedILi4ENS5_IJNS4_1CILi2EEESB_NSA_ILi1EEEEEENS1_35KernelTmaWarpSpecializedCooperativeEEENS5_IJNSA_ILi128EEENSA_ILi256EEENSA_ILi64EEEEEENS_10bfloat16_tENS5_IJlSC_lEEESK_SL_NS4_8TiledMMAINS4_8MMA_AtomIJNS4_4SM904GMMA28MMA_64x256x16_F32BF16BF16_SSILNSP_5MajorE0ELSR_0ELNSP_7ScaleInE1ELSS_1EEEEEENS4_6LayoutINS5_IJSB_SC_SC_EEENS5_IJSC_NSA_ILi0EEESX_EEEEENS5_IJNS4_10UnderscoreES10_S10_EEEEENS4_23SM90_TMA_LOAD_MULTICASTENS4_14ComposedLayoutINS4_7SwizzleILi3ELi4ELi3EEENS4_18smem_ptr_flag_bitsILi16EEENSV_INS5_IJNSA_ILi8EEESI_EEENS5_IJSI_SC_EEEEEEEvNS4_8identityES13_S1D_vS1E_EENS_8epilogue10collective6detail29Sm90TmaWarpSpecializedAdapterINS1H_15DefaultEpilogueISK_SL_SL_NS1G_6thread17LinearCombinationISK_Li1EffLNS1L_9ScaleType4KindE0ELNS_15FloatRoundStyleE2ESK_EENS1_15EpilogueDefaultEEEEEvvEEEEvNT_6ParamsE --------------------------
	.section	.text._ZN7cutlass13device_kernelINS_4gemm6kernel13GemmUniversalIN4cute5tupleIJiiiiEEENS1_10collective13CollectiveMmaINS1_34MainloopSm90TmaGmmaWarpSpecializedILi4ENS5_IJNS4_1CILi2EEESB_NSA_ILi1EEEEEENS1_35KernelTmaWarpSpecializedCooperativeEEENS5_IJNSA_ILi128EEENSA_ILi256EEENSA_ILi64EEEEEENS_10bfloat16_tENS5_IJlSC_lEEESK_SL_NS4_8TiledMMAINS4_8MMA_AtomIJNS4_4SM904GMMA28MMA_64x256x16_F32BF16BF16_SSILNSP_5MajorE0ELSR_0ELNSP_7ScaleInE1ELSS_1EEEEEENS4_6LayoutINS5_IJSB_SC_SC_EEENS5_IJSC_NSA_ILi0EEESX_EEEEENS5_IJNS4_10UnderscoreES10_S10_EEEEENS4_23SM90_TMA_LOAD_MULTICASTENS4_14ComposedLayoutINS4_7SwizzleILi3ELi4ELi3EEENS4_18smem_ptr_flag_bitsILi16EEENSV_INS5_IJNSA_ILi8EEESI_EEENS5_IJSI_SC_EEEEEEEvNS4_8identityES13_S1D_vS1E_EENS_8epilogue10collective6detail29Sm90TmaWarpSpecializedAdapterINS1H_15DefaultEpilogueISK_SL_SL_NS1G_6thread17LinearCombinationISK_Li1EffLNS1L_9ScaleType4KindE0ELNS_15FloatRoundStyleE2ESK_EENS1_15EpilogueDefaultEEEEEvvEEEEvNT_6ParamsE,"ax",@progbits
	.align	128
.text._ZN7cutlass13device_kernelINS_4gemm6kernel13GemmUniversalIN4cute5tupleIJiiiiEEENS1_10collective13CollectiveMmaINS1_34MainloopSm90TmaGmmaWarpSpecializedILi4ENS5_IJNS4_1CILi2EEESB_NSA_ILi1EEEEEENS1_35KernelTmaWarpSpecializedCooperativeEEENS5_IJNSA_ILi128EEENSA_ILi256EEENSA_ILi64EEEEEENS_10bfloat16_tENS5_IJlSC_lEEESK_SL_NS4_8TiledMMAINS4_8MMA_AtomIJNS4_4SM904GMMA28MMA_64x256x16_F32BF16BF16_SSILNSP_5MajorE0ELSR_0ELNSP_7ScaleInE1ELSS_1EEEEEENS4_6LayoutINS5_IJSB_SC_SC_EEENS5_IJSC_NSA_ILi0EEESX_EEEEENS5_IJNS4_10UnderscoreES10_S10_EEEEENS4_23SM90_TMA_LOAD_MULTICASTENS4_14ComposedLayoutINS4_7SwizzleILi3ELi4ELi3EEENS4_18smem_ptr_flag_bitsILi16EEENSV_INS5_IJNSA_ILi8EEESI_EEENS5_IJSI_SC_EEEEEEEvNS4_8identityES13_S1D_vS1E_EENS_8epilogue10collective6detail29Sm90TmaWarpSpecializedAdapterINS1H_15DefaultEpilogueISK_SL_SL_NS1G_6thread17LinearCombinationISK_Li1EffLNS1L_9ScaleType4KindE0ELNS_15FloatRoundStyleE2ESK_EENS1_15EpilogueDefaultEEEEEvvEEEEvNT_6ParamsE:
        .type           _ZN7cutlass13device_kernelINS_4gemm6kernel13GemmUniversalIN4cute5tupleIJiiiiEEENS1_10collective13CollectiveMmaINS1_34MainloopSm90TmaGmmaWarpSpecializedILi4ENS5_IJNS4_1CILi2EEESB_NSA_ILi1EEEEEENS1_35KernelTmaWarpSpecializedCooperativeEEENS5_IJNSA_ILi128EEENSA_ILi256EEENSA_ILi64EEEEEENS_10bfloat16_tENS5_IJlSC_lEEESK_SL_NS4_8TiledMMAINS4_8MMA_AtomIJNS4_4SM904GMMA28MMA_64x256x16_F32BF16BF16_SSILNSP_5MajorE0ELSR_0ELNSP_7ScaleInE1ELSS_1EEEEEENS4_6LayoutINS5_IJSB_SC_SC_EEENS5_IJSC_NSA_ILi0EEESX_EEEEENS5_IJNS4_10UnderscoreES10_S10_EEEEENS4_23SM90_TMA_LOAD_MULTICASTENS4_14ComposedLayoutINS4_7SwizzleILi3ELi4ELi3EEENS4_18smem_ptr_flag_bitsILi16EEENSV_INS5_IJNSA_ILi8EEESI_EEENS5_IJSI_SC_EEEEEEEvNS4_8identityES13_S1D_vS1E_EENS_8epilogue10collective6detail29Sm90TmaWarpSpecializedAdapterINS1H_15DefaultEpilogueISK_SL_SL_NS1G_6thread17LinearCombinationISK_Li1EffLNS1L_9ScaleType4KindE0ELNS_15FloatRoundStyleE2ESK_EENS1_15EpilogueDefaultEEEEEvvEEEEvNT_6ParamsE,@function
        .size           _ZN7cutlass13device_kernelINS_4gemm6kernel13GemmUniversalIN4cute5tupleIJiiiiEEENS1_10collective13CollectiveMmaINS1_34MainloopSm90TmaGmmaWarpSpecializedILi4ENS5_IJNS4_1CILi2EEESB_NSA_ILi1EEEEEENS1_35KernelTmaWarpSpecializedCooperativeEEENS5_IJNSA_ILi128EEENSA_ILi256EEENSA_ILi64EEEEEENS_10bfloat16_tENS5_IJlSC_lEEESK_SL_NS4_8TiledMMAINS4_8MMA_AtomIJNS4_4SM904GMMA28MMA_64x256x16_F32BF16BF16_SSILNSP_5MajorE0ELSR_0ELNSP_7ScaleInE1ELSS_1EEEEEENS4_6LayoutINS5_IJSB_SC_SC_EEENS5_IJSC_NSA_ILi0EEESX_EEEEENS5_IJNS4_10UnderscoreES10_S10_EEEEENS4_23SM90_TMA_LOAD_MULTICASTENS4_14ComposedLayoutINS4_7SwizzleILi3ELi4ELi3EEENS4_18smem_ptr_flag_bitsILi16EEENSV_INS5_IJNSA_ILi8EEESI_EEENS5_IJSI_SC_EEEEEEEvNS4_8identityES13_S1D_vS1E_EENS_8epilogue10collective6detail29Sm90TmaWarpSpecializedAdapterINS1H_15DefaultEpilogueISK_SL_SL_NS1G_6thread17LinearCombinationISK_Li1EffLNS1L_9ScaleType4KindE0ELNS_15FloatRoundStyleE2ESK_EENS1_15EpilogueDefaultEEEEEvvEEEEvNT_6ParamsE,(.L_x_325 - _ZN7cutlass13device_kernelINS_4gemm6kernel13GemmUniversalIN4cute5tupleIJiiiiEEENS1_10collective13CollectiveMmaINS1_34MainloopSm90TmaGmmaWarpSpecializedILi4ENS5_IJNS4_1CILi2EEESB_NSA_ILi1EEEEEENS1_35KernelTmaWarpSpecializedCooperativeEEENS5_IJNSA_ILi128EEENSA_ILi256EEENSA_ILi64EEEEEENS_10bfloat16_tENS5_IJlSC_lEEESK_SL_NS4_8TiledMMAINS4_8MMA_AtomIJNS4_4SM904GMMA28MMA_64x256x16_F32BF16BF16_SSILNSP_5MajorE0ELSR_0ELNSP_7ScaleInE1ELSS_1EEEEEENS4_6LayoutINS5_IJSB_SC_SC_EEENS5_IJSC_NSA_ILi0EEESX_EEEEENS5_IJNS4_10UnderscoreES10_S10_EEEEENS4_23SM90_TMA_LOAD_MULTICASTENS4_14ComposedLayoutINS4_7SwizzleILi3ELi4ELi3EEENS4_18smem_ptr_flag_bitsILi16EEENSV_INS5_IJNSA_ILi8EEESI_EEENS5_IJSI_SC_EEEEEEEvNS4_8identityES13_S1D_vS1E_EENS_8epilogue10collective6detail29Sm90TmaWarpSpecializedAdapterINS1H_15DefaultEpilogueISK_SL_SL_NS1G_6thread17LinearCombinationISK_Li1EffLNS1L_9ScaleType4KindE0ELNS_15FloatRoundStyleE2ESK_EENS1_15EpilogueDefaultEEEEEvvEEEEvNT_6ParamsE)
        .other          _ZN7cutlass13device_kernelINS_4gemm6kernel13GemmUniversalIN4cute5tupleIJiiiiEEENS1_10collective13CollectiveMmaINS1_34MainloopSm90TmaGmmaWarpSpecializedILi4ENS5_IJNS4_1CILi2EEESB_NSA_ILi1EEEEEENS1_35KernelTmaWarpSpecializedCooperativeEEENS5_IJNSA_ILi128EEENSA_ILi256EEENSA_ILi64EEEEEENS_10bfloat16_tENS5_IJlSC_lEEESK_SL_NS4_8TiledMMAINS4_8MMA_AtomIJNS4_4SM904GMMA28MMA_64x256x16_F32BF16BF16_SSILNSP_5MajorE0ELSR_0ELNSP_7ScaleInE1ELSS_1EEEEEENS4_6LayoutINS5_IJSB_SC_SC_EEENS5_IJSC_NSA_ILi0EEESX_EEEEENS5_IJNS4_10UnderscoreES10_S10_EEEEENS4_23SM90_TMA_LOAD_MULTICASTENS4_14ComposedLayoutINS4_7SwizzleILi3ELi4ELi3EEENS4_18smem_ptr_flag_bitsILi16EEENSV_INS5_IJNSA_ILi8EEESI_EEENS5_IJSI_SC_EEEEEEEvNS4_8identityES13_S1D_vS1E_EENS_8epilogue10collective6detail29Sm90TmaWarpSpecializedAdapterINS1H_15DefaultEpilogueISK_SL_SL_NS1G_6thread17LinearCombinationISK_Li1EffLNS1L_9ScaleType4KindE0ELNS_15FloatRoundStyleE2ESK_EENS1_15EpilogueDefaultEEEEEvvEEEEvNT_6ParamsE,@"STO_CUDA_ENTRY STV_DEFAULT"
_ZN7cutlass13device_kernelINS_4gemm6kernel13GemmUniversalIN4cute5tupleIJiiiiEEENS1_10collective13CollectiveMmaINS1_34MainloopSm90TmaGmmaWarpSpecializedILi4ENS5_IJNS4_1CILi2EEESB_NSA_ILi1EEEEEENS1_35KernelTmaWarpSpecializedCooperativeEEENS5_IJNSA_ILi128EEENSA_ILi256EEENSA_ILi64EEEEEENS_10bfloat16_tENS5_IJlSC_lEEESK_SL_NS4_8TiledMMAINS4_8MMA_AtomIJNS4_4SM904GMMA28MMA_64x256x16_F32BF16BF16_SSILNSP_5MajorE0ELSR_0ELNSP_7ScaleInE1ELSS_1EEEEEENS4_6LayoutINS5_IJSB_SC_SC_EEENS5_IJSC_NSA_ILi0EEESX_EEEEENS5_IJNS4_10UnderscoreES10_S10_EEEEENS4_23SM90_TMA_LOAD_MULTICASTENS4_14ComposedLayoutINS4_7SwizzleILi3ELi4ELi3EEENS4_18smem_ptr_flag_bitsILi16EEENSV_INS5_IJNSA_ILi8EEESI_EEENS5_IJSI_SC_EEEEEEEvNS4_8identityES13_S1D_vS1E_EENS_8epilogue10collective6detail29Sm90TmaWarpSpecializedAdapterINS1H_15DefaultEpilogueISK_SL_SL_NS1G_6thread17LinearCombinationISK_Li1EffLNS1L_9ScaleType4KindE0ELNS_15FloatRoundStyleE2ESK_EENS1_15EpilogueDefaultEEEEEvvEEEEvNT_6ParamsE:
[----:B------:R-:W0:Y:S01]  /*0000*/  LDC R1, c[0x0][0x28] ;  /* 0x00000a00ff017b82 */ /* 0x000e220000000800 */
[----:B------:R-:W1:Y:S01]  /*0010*/  S2R R18, SR_TID.X ;  /* 0x0000000000127919 */ /* 0x000e620000002100 */
[----:B------:R-:W-:Y:S01]  /*0020*/  ELECT P0, URZ, PT ;  /* 0x00000000003f782f */ /* 0x000fe20003800000 */
[----:B------:R-:W-:Y:S01]  /*0030*/  BSSY B0, `(.L_x_0) ;  /* 0x000000f000007945 */ /* 0x000fe20003800000 */
[--C-:B-1----:R-:W-:Y:S02]  /*0040*/  SHF.R.U32.HI R0, RZ, 0x5, R18.reuse ;  /* 0x00000005ff007819 */ /* 0x102fe40000011612 */
[----:B------:R-:W-:-:S03]  /*0050*/  SHF.R.U32.HI R3, RZ, 0x7, R18 ;  /* 0x00000007ff037819 */ /* 0x000fc60000011612 */
[----:B------:R-:W1:Y:S04]  /*0060*/  SHFL.IDX PT, R2, R0, RZ, 0x1f ;  /* 0x00001fff00027589 */ /* 0x000e6800000e0000 */
[----:B------:R2:W3:Y:S01]  /*0070*/  SHFL.IDX PT, R5, R3, RZ, 0x1f ;  /* 0x00001fff03057589 */ /* 0x0004e200000e0000 */
[----:B-1----:R-:W-:-:S13]  /*0080*/  ISETP.NE.OR P0, PT, R2, RZ, !P0 ;  /* 0x000000ff0200720c */ /* 0x002fda0004705670 */
[----:B0-23--:R-:W-:Y:S05]  /*0090*/  @P0 BRA `(.L_x_1) ;  /* 0x0000000000200947 */ /* 0x00dfea0003800000 */
[----:B------:R-:W-:Y:S02]  /*00a0*/  ULDC.64 UR4, c[0x0][0x198] ;  /* 0x0000660000047ab9 */ /* 0x000fe40000000a00 */
[----:B------:R-:W-:Y:S02]  /*00b0*/  UIADD3 UR6, UP0, UR4, 0xf0, URZ ;  /* 0x000000f004067890 */ /* 0x000fe4000ff1e03f */
[----:B------:R-:W-:Y:S02]  /*00c0*/  UIADD3 UR4, UP1, UR4, 0x1f0, URZ ;  /* 0x000001f004047890 */ /* 0x000fe4000ff3e03f */
[----:B------:R-:W-:Y:S02]  /*00d0*/  UIADD3.X UR7, URZ, UR5, URZ, UP0, !UPT ;  /* 0x000000053f077290 */ /* 0x000fe400087fe43f */
[----:B------:R-:W-:-:S07]  /*00e0*/  UIADD3.X UR5, URZ, UR5, URZ, UP1, !UPT ;  /* 0x000000053f057290 */ /* 0x000fce0008ffe43f */
[----:B------:R0:W-:Y:S02]  /*00f0*/  UTMACCTL.PF [UR6] ;  /* 0x00000000060079b9 */ /* 0x0001e40008040000 */
[----:B------:R0:W-:Y:S02]  /*0100*/  UTMACCTL.PF [UR4] ;  /* 0x00000000040079b9 */ /* 0x0001e40008040000 */
[----:B0-----:R-:W-:Y:S01]  /*0110*/  NOP ;  /* 0x0000000000007918 */ /* 0x001fe20000000000 */
.L_x_1:
[----:B------:R-:W-:Y:S05]  /*0120*/  BSYNC B0 ;  /* 0x0000000000007941 */ /* 0x000fea0003800000 */
.L_x_0:
[----:B------:R-:W0:Y:S02]  /*0130*/  SHFL.IDX PT, R3, R0, RZ, 0x1f ;  /* 0x00001fff00037589 */ /* 0x000e2400000e0000 */
[----:B0-----:R-:W-:-:S13]  /*0140*/  ISETP.NE.AND P0, PT, R3, RZ, PT ;  /* 0x000000ff0300720c */ /* 0x001fda0003f05270 */
[----:B------:R-:W-:Y:S05]  /*0150*/  @P0 BRA `(.L_x_2) ;  /* 0x0000000000580947 */ /* 0x000fea0003800000 */
[----:B------:R-:W0:Y:S01]  /*0160*/  S2UR UR8, SR_CgaCtaId ;  /* 0x00000000000879c3 */ /* 0x000e220000008800 */
[----:B------:R-:W-:Y:S01]  /*0170*/  UMOV UR4, 0x400 ;  /* 0x0000040000047882 */ /* 0x000fe20000000000 */
[----:B------:R-:W-:Y:S01]  /*0180*/  UMOV UR5, 0x1 ;  /* 0x0000000100057882 */ /* 0x000fe20000000000 */
[----:B------:R-:W-:Y:S01]  /*0190*/  UMOV UR6, 0x6 ;  /* 0x0000000600067882 */ /* 0x000fe20000000000 */
[----:B------:R-:W-:Y:S01]  /*01a0*/  ELECT P0, URZ, PT ;  /* 0x00000000003f782f */ /* 0x000fe20003800000 */
[----:B------:R-:W-:-:S04]  /*01b0*/  UIADD3 UR6, -UR6, 0x100000, URZ ;  /* 0x0010000006067890 */ /* 0x000fc8000fffe13f */
[----:B------:R-:W-:Y:S02]  /*01c0*/  USHF.L.U32 UR7, UR6, 0xb, URZ ;  /* 0x0000000b06077899 */ /* 0x000fe4000800063f */
[----:B------:R-:W-:Y:S02]  /*01d0*/  USHF.L.U32 UR6, UR6, 0x1, URZ ;  /* 0x0000000106067899 */ /* 0x000fe4000800063f */
[----:B0-----:R-:W-:Y:S02]  /*01e0*/  ULEA UR8, UR8, UR4, 0x18 ;  /* 0x0000000408087291 */ /* 0x001fe4000f8ec03f */
[----:B------:R-:W-:-:S04]  /*01f0*/  UIADD3 UR4, -UR5, 0x100000, URZ ;  /* 0x0010000005047890 */ /* 0x000fc8000fffe13f */
[----:B------:R-:W-:Y:S02]  /*0200*/  USHF.L.U32 UR5, UR4, 0xb, URZ ;  /* 0x0000000b04057899 */ /* 0x000fe4000800063f */
[----:B------:R-:W-:Y:S01]  /*0210*/  USHF.L.U32 UR4, UR4, 0x1, URZ ;  /* 0x0000000104047899 */ /* 0x000fe2000800063f */
[----:B------:R-:W0:Y:S11]  /*0220*/  FENCE.VIEW.ASYNC.S ;  /* 0x00000000000073c6 */ /* 0x000e360000000000 */
[----:B0-----:R0:W1:Y:S01]  /*0230*/  SYNCS.EXCH.64 URZ, [UR8], UR4 ;  /* 0x00000004083f75b2 */ /* 0x0010620008000100 */
[----:B------:R0:W2:Y:S01]  /*0240*/  SYNCS.EXCH.64 URZ, [UR8+0x20], UR6 ;  /* 0x00002006083f75b2 */ /* 0x0000a20008000100 */
[----:B------:R0:W3:Y:S01]  /*0250*/  SYNCS.EXCH.64 URZ, [UR8+0x8], UR4 ;  /* 0x00000804083f75b2 */ /* 0x0000e20008000100 */
[----:B------:R0:W4:Y:S01]  /*0260*/  SYNCS.EXCH.64 URZ, [UR8+0x28], UR6 ;  /* 0x00002806083f75b2 */ /* 0x0001220008000100 */
[----:B------:R0:W0:Y:S01]  /*0270*/  SYNCS.EXCH.64 URZ, [UR8+0x10], UR4 ;  /* 0x00001004083f75b2 */ /* 0x0000220008000100 */
[----:B------:R0:W0:Y:S01]  /*0280*/  SYNCS.EXCH.64 URZ, [UR8+0x30], UR6 ;  /* 0x00003006083f75b2 */ /* 0x0000220008000100 */
[----:B------:R0:W0:Y:S01]  /*0290*/  SYNCS.EXCH.64 URZ, [UR8+0x18], UR4 ;  /* 0x00001804083f75b2 */ /* 0x0000220008000100 */
[----:B------:R0:W0:Y:S01]  /*02a0*/  SYNCS.EXCH.64 URZ, [UR8+0x38], UR6 ;  /* 0x00003806083f75b2 */ /* 0x0000220008000100 */
[----:B------:R-:W-:Y:S01]  /*02b0*/  NOP ;  /* 0x0000000000007918 */ /* 0x000fe20000000000 */
.L_x_2:
[----:B------:R-:W-:Y:S01]  /*02c0*/  SHF.R.S32.HI R7, RZ, 0x1f, R18 ;  /* 0x0000001fff077819 */ /* 0x000fe20000011412 */
[----:B------:R-:W5:Y:S01]  /*02d0*/  SHFL.IDX PT, R0, R0, RZ, 0x1f ;  /* 0x00001fff00007589 */ /* 0x000f6200000e0000 */
[----:B0-----:R-:W0:Y:S01]  /*02e0*/  S2UR UR8, SR_CTAID.X ;  /* 0x00000000000879c3 */ /* 0x001e220000002500 */
[----:B------:R-:W-:Y:S02]  /*02f0*/  ELECT P0, URZ, PT ;  /* 0x00000000003f782f */ /* 0x000fe40003800000 */
[----:B------:R-:W-:Y:S01]  /*0300*/  LEA.HI R7, R7, R18, RZ, 0x7 ;  /* 0x0000001207077211 */ /* 0x000fe200078f38ff */
[----:B------:R-:W1:Y:S01]  /*0310*/  S2R R4, SR_CTAID.Y ;  /* 0x0000000000047919 */ /* 0x000e620000002600 */
[----:B------:R-:W-:Y:S01]  /*0320*/  SHF.R.S32.HI R8, RZ, 0x1f, R3 ;  /* 0x0000001fff087819 */ /* 0x000fe20000011403 */
[----:B------:R-:W-:Y:S01]  /*0330*/  ULDC UR4, c[0x0][0x150] ;  /* 0x0000540000047ab9 */ /* 0x000fe20000000800 */
[----:B------:R-:W-:Y:S01]  /*0340*/  LOP3.LUT R7, R7, 0xffffff80, RZ, 0xc0, !PT ;  /* 0xffffff8007077812 */ /* 0x000fe200078ec0ff */
[----:B------:R-:W-:Y:S01]  /*0350*/  NOP ;  /* 0x0000000000007918 */ /* 0x000fe20000000000 */
[----:B------:R-:W-:Y:S01]  /*0360*/  LEA.HI R8, R8, R3, RZ, 0x2 ;  /* 0x0000000308087211 */ /* 0x000fe200078f10ff */
[----:B------:R-:W2:Y:S01]  /*0370*/  LDC R10, c[0x0][0x144] ;  /* 0x00005100ff0a7b82 */ /* 0x000ea20000000800 */
[----:B------:R-:W-:Y:S01]  /*0380*/  NOP ;  /* 0x0000000000007918 */ /* 0x000fe20000000000 */
[----:B------:R-:W-:Y:S01]  /*0390*/  IMAD.IADD R6, R18, 0x1, -R7 ;  /* 0x0000000112067824 */ /* 0x000fe200078e0a07 */
[----:B------:R-:W-:Y:S01]  /*03a0*/  LOP3.LUT R8, R8, 0x3ffffffc, RZ, 0xc0, !PT ;  /* 0x3ffffffc08087812 */ /* 0x000fe200078ec0ff */
[----:B------:R-:W-:Y:S01]  /*03b0*/  IMAD.MOV.U32 R22, RZ, RZ, 0x1 ;  /* 0x00000001ff167424 */ /* 0x000fe200078e00ff */
[----:B------:R-:W-:-:S02]  /*03c0*/  ISETP.NE.AND P3, PT, R5, RZ, PT ;  /* 0x000000ff0500720c */ /* 0x000fc40003f65270 */
[----:B------:R-:W-:Y:S01]  /*03d0*/  SHF.R.S32.HI R7, RZ, 0x1f, R6 ;  /* 0x0000001fff077819 */ /* 0x000fe20000011406 */
[----:B------:R-:W-:Y:S01]  /*03e0*/  IMAD.IADD R8, R3, 0x1, -R8 ;  /* 0x0000000103087824 */ /* 0x000fe200078e0a08 */
[----:B------:R-:W3:Y:S02]  /*03f0*/  LDC R13, c[0x0][0x140] ;  /* 0x00005000ff0d7b82 */ /* 0x000ee40000000800 */
[----:B------:R-:W-:Y:S02]  /*0400*/  LEA.HI R7, R7, R6, RZ, 0x3 ;  /* 0x0000000607077211 */ /* 0x000fe400078f18ff */
[----:B-----5:R-:W-:Y:S02]  /*0410*/  ISETP.NE.OR P0, PT, R0, RZ, !P0 ;  /* 0x000000ff0000720c */ /* 0x020fe40004705670 */
[--C-:B------:R-:W-:Y:S02]  /*0420*/  SHF.R.S32.HI R0, RZ, 0x3, R7.reuse ;  /* 0x00000003ff007819 */ /* 0x100fe40000011407 */
[----:B------:R-:W-:-:S02]  /*0430*/  SHF.R.S32.HI R7, RZ, 0x1f, R7 ;  /* 0x0000001fff077819 */ /* 0x000fc40000011407 */
[----:B0-----:R-:W-:Y:S02]  /*0440*/  I2FP.F32.U32 R9, UR8 ;  /* 0x0000000800097c45 */ /* 0x001fe40008201000 */
[----:B------:R-:W-:-:S03]  /*0450*/  LEA.HI R7, R7, R0, RZ, 0x2 ;  /* 0x0000000007077211 */ /* 0x000fc600078f10ff */
[----:B------:R-:W-:Y:S01]  /*0460*/  FMUL R9, R9, UR4 ;  /* 0x0000000409097c20 */ /* 0x000fe20008400000 */
[----:B------:R-:W-:Y:S01]  /*0470*/  LOP3.LUT R7, R7, 0xfffffffc, RZ, 0xc0, !PT ;  /* 0xfffffffc07077812 */ /* 0x000fe200078ec0ff */
[----:B------:R-:W-:Y:S01]  /*0480*/  VOTEU.ALL UP0, P0 ;  /* 0x00000000003f7886 */ /* 0x000fe20000000000 */
[----:B-1----:R-:W-:Y:S01]  /*0490*/  I2FP.F32.U32 R3, R4 ;  /* 0x0000000400037245 */ /* 0x002fe20000201000 */
[----:B------:R-:W-:Y:S01]  /*04a0*/  ULDC UR4, c[0x0][0x154] ;  /* 0x0000550000047ab9 */ /* 0x000fe20000000800 */
[----:B------:R-:W-:Y:S01]  /*04b0*/  VOTEU.ALL UP1, P0 ;  /* 0x00000000003f7886 */ /* 0x000fe20000020000 */
[----:B------:R-:W0:Y:S01]  /*04c0*/  F2I.U32.TRUNC.NTZ R9, R9 ;  /* 0x0000000900097305 */ /* 0x000e22000020f000 */
[----:B------:R-:W-:Y:S01]  /*04d0*/  IMAD.IADD R7, R0, 0x1, -R7 ;  /* 0x0000000100077824 */ /* 0x000fe200078e0a07 */
[----:B------:R-:W1:Y:S01]  /*04e0*/  @!UP0 S2UR UR7, SR_CgaCtaId ;  /* 0x00000000000789c3 */ /* 0x000e620000008800 */
[----:B------:R-:W-:Y:S01]  /*04f0*/  FMUL R12, R3, UR4 ;  /* 0x00000004030c7c20 */ /* 0x000fe20008400000 */
[----:B------:R-:W-:Y:S01]  /*0500*/  UMOV UR4, 0x20 ;  /* 0x0000002000047882 */ /* 0x000fe20000000000 */
[----:B------:R-:W-:Y:S01]  /*0510*/  IMAD R8, R8, 0x4, R7 ;  /* 0x0000000408087824 */ /* 0x000fe200078e0207 */
[----:B------:R-:W-:Y:S01]  /*0520*/  @!UP0 UMOV UR6, 0x400 ;  /* 0x0000040000068882 */ /* 0x000fe20000000000 */
[----:B------:R-:W-:-:S04]  /*0530*/  @!UP0 UIADD3 UR4, -UR4, 0x100000, URZ ;  /* 0x0010000004048890 */ /* 0x000fc8000fffe13f */
[----:B------:R-:W-:Y:S02]  /*0540*/  @!UP0 USHF.L.U32 UR5, UR4, 0xb, URZ ;  /* 0x0000000b04058899 */ /* 0x000fe4000800063f */
[----:B------:R-:W-:Y:S01]  /*0550*/  @!UP0 USHF.L.U32 UR4, UR4, 0x1, URZ ;  /* 0x0000000104048899 */ /* 0x000fe2000800063f */
[----:B---3--:R-:W-:Y:S01]  /*0560*/  ISETP.EQ.U32.AND P2, PT, R13, 0x1, PT ;  /* 0x000000010d00780c */ /* 0x008fe20003f42070 */
[----:B------:R-:W3:Y:S01]  /*0570*/  F2I.U32.TRUNC.NTZ R12, R12 ;  /* 0x0000000c000c7305 */ /* 0x000ee2000020f000 */
[----:B------:R-:W-:Y:S01]  /*0580*/  LEA.HI R0, R8, R8, RZ, 0x1 ;  /* 0x0000000808007211 */ /* 0x000fe200078f08ff */
[----:B------:R-:W5:Y:S03]  /*0590*/  LDC R7, c[0x0][0x148] ;  /* 0x00005200ff077b82 */ /* 0x000f660000000800 */
[----:B------:R-:W-:Y:S01]  /*05a0*/  LOP3.LUT R11, R0, 0xfffffffe, RZ, 0xc0, !PT ;  /* 0xfffffffe000b7812 */ /* 0x000fe200078ec0ff */
[----:B0-----:R-:W-:Y:S01]  /*05b0*/  IMAD.MOV R15, RZ, RZ, -R9 ;  /* 0x000000ffff0f7224 */ /* 0x001fe200078e0a09 */
[----:B------:R-:W-:-:S03]  /*05c0*/  SHF.R.S32.HI R9, RZ, 0x1f, R2 ;  /* 0x0000001fff097819 */ /* 0x000fc60000011402 */
[----:B--2---:R-:W-:Y:S01]  /*05d0*/  IMAD R3, R10, R15, UR8 ;  /* 0x000000080a037e24 */ /* 0x004fe2000f8e020f */
[----:B------:R-:W-:Y:S01]  /*05e0*/  LEA.HI R9, R9, R2, RZ, 0x2 ;  /* 0x0000000209097211 */ /* 0x000fe200078f10ff */
[C---:B------:R-:W-:Y:S02]  /*05f0*/  IMAD.IADD R0, R8.reuse, 0x1, -R11 ;  /* 0x0000000108007824 */ /* 0x040fe400078e0a0b */
[----:B------:R-:W-:Y:S01]  /*0600*/  IMAD.SHL.U32 R11, R8, 0x4, RZ ;  /* 0x00000004080b7824 */ /* 0x000fe200078e00ff */
[----:B------:R-:W-:Y:S01]  /*0610*/  LOP3.LUT R9, R9, 0xfffffffc, RZ, 0xc0, !PT ;  /* 0xfffffffc09097812 */ /* 0x000fe200078ec0ff */
[----:B---3--:R-:W-:Y:S01]  /*0620*/  IMAD.MOV R21, RZ, RZ, -R12 ;  /* 0x000000ffff157224 */ /* 0x008fe200078e0a0c */
[----:B------:R-:W-:Y:S01]  /*0630*/  ISETP.NE.AND P4, PT, R0, R3, PT ;  /* 0x000000030000720c */ /* 0x000fe20003f85270 */
[----:B-1----:R-:W-:Y:S01]  /*0640*/  @!UP0 ULEA UR6, UR7, UR6, 0x18 ;  /* 0x0000000607068291 */ /* 0x002fe2000f8ec03f */
[----:B------:R-:W-:Y:S01]  /*0650*/  LOP3.LUT R152, R8, 0xc, R11, 0x78, !PT ;  /* 0x0000000c08987812 */ /* 0x000fe200078e780b */
[----:B------:R-:W-:Y:S01]  /*0660*/  IMAD.IADD R0, R2, 0x1, -R9 ;  /* 0x0000000102007824 */ /* 0x000fe200078e0a09 */
[----:B------:R-:W-:Y:S01]  /*0670*/  VOTEU.ALL UP0, P0 ;  /* 0x00000000003f7886 */ /* 0x000fe20000000000 */
[----:B------:R-:W-:Y:S01]  /*0680*/  LOP3.LUT P0, RZ, R6, 0x7, RZ, 0xc0, !PT ;  /* 0x0000000706ff7812 */ /* 0x000fe2000780c0ff */
[----:B------:R-:W-:-:S02]  /*0690*/  VIADD R6, R5, 0xffffffff ;  /* 0xffffffff05067836 */ /* 0x000fc40000000000 */
[----:B------:R-:W-:Y:S01]  /*06a0*/  ISETP.NE.AND P1, PT, R0, 0x3, PT ;  /* 0x000000030000780c */ /* 0x000fe20003f25270 */
[----:B-----5:R-:W-:Y:S01]  /*06b0*/  IMAD R9, R7, R21, R4 ;  /* 0x0000001507097224 */ /* 0x020fe200078e0204 */
[----:B------:R-:W-:Y:S02]  /*06c0*/  ISETP.LT.U32.AND P0, PT, R152, 0x4, !P0 ;  /* 0x000000049800780c */ /* 0x000fe40004701070 */
[----:B------:R-:W-:Y:S01]  /*06d0*/  ISETP.EQ.OR P1, PT, R0, RZ, !P1 ;  /* 0x000000ff0000720c */ /* 0x000fe20004f22670 */
[----:B------:R-:W0:Y:S02]  /*06e0*/  FENCE.VIEW.ASYNC.S ;  /* 0x00000000000073c6 */ /* 0x000e240000000000 */
[----:B0-----:R0:W1:Y:S01]  /*06f0*/  @!UP0 SYNCS.EXCH.64 URZ, [UR6+0x50], UR4 ;  /* 0x00005004063f85b2 */ /* 0x0010620008000100 */
[----:B------:R-:W-:Y:S02]  /*0700*/  @P4 LEA.HI R2, R152, R152, RZ, 0x1 ;  /* 0x0000009898024211 */ /* 0x000fe400078f08ff */
[----:B------:R-:W-:-:S02]  /*0710*/  ISETP.EQ.AND P1, PT, R5, RZ, P1 ;  /* 0x000000ff0500720c */ /* 0x000fc40000f22270 */
[----:B------:R-:W-:Y:S02]  /*0720*/  @P4 SHF.R.S32.HI R2, RZ, 0x1, R2 ;  /* 0x00000001ff024819 */ /* 0x000fe40000011402 */
[----:B------:R-:W-:Y:S02]  /*0730*/  ISETP.GE.U32.AND P6, PT, R6, 0x2, PT ;  /* 0x000000020600780c */ /* 0x000fe40003fc6070 */
[----:B------:R-:W-:Y:S02]  /*0740*/  @P4 ISETP.NE.AND P5, PT, R2, R9, PT ;  /* 0x000000090200420c */ /* 0x000fe40003fa5270 */
[----:B------:R-:W-:Y:S02]  /*0750*/  SEL R9, RZ, 0x1, !P0 ;  /* 0x00000001ff097807 */ /* 0x000fe40004000000 */
[----:B------:R-:W-:Y:S02]  /*0760*/  @P4 SEL R22, RZ, 0x1, P5 ;  /* 0x00000001ff164807 */ /* 0x000fe40002800000 */
[----:B------:R-:W-:Y:S01]  /*0770*/  SEL R19, RZ, 0x1, !P1 ;  /* 0x00000001ff137807 */ /* 0x000fe20004800000 */
[----:B------:R0:W2:Y:S01]  /*0780*/  @!UP1 SYNCS.EXCH.64 URZ, [UR6+0x58], UR4 ;  /* 0x00005804063f95b2 */ /* 0x0000a20008000100 */
[----:B------:R-:W-:Y:S01]  /*0790*/  LOP3.LUT R22, R22, R9, RZ, 0xc0, !PT ;  /* 0x0000000916167212 */ /* 0x000fe200078ec0ff */
[----:B------:R-:W-:Y:S01]  /*07a0*/  NOP ;  /* 0x0000000000007918 */ /* 0x000fe20000000000 */
[----:B------:R-:W-:Y:S01]  /*07b0*/  SEL R19, R19, 0x2, P6 ;  /* 0x0000000213137807 */ /* 0x000fe20003000000 */
[----:B------:R-:W-:Y:S06]  /*07c0*/  @!P2 BRA `(.L_x_3) ;  /* 0x000000000008a947 */ /* 0x000fec0003800000 */
[----:B-12-4-:R-:W-:Y:S01]  /*07d0*/  UCGABAR_ARV ;  /* 0x00000000000079c7 */ /* 0x016fe20008000000 */
[----:B------:R-:W-:Y:S05]  /*07e0*/  BRA `(.L_x_4) ;  /* 0x0000000000047947 */ /* 0x000fea0003800000 */
.L_x_3:
[----:B-12-4-:R-:W-:Y:S01]  /*07f0*/  NOP ;  /* 0x0000000000007918 */ /* 0x016fe20000000000 */
.L_x_4:
[----:B------:R-:W1:Y:S01]  /*0800*/  LDC R2, c[0x0][0x65c] ;  /* 0x00019700ff027b82 */ /* 0x000e620000000800 */
[----:B------:R-:W-:Y:S02]  /*0810*/  IMAD.U32 R8, RZ, RZ, UR8 ;  /* 0x00000008ff087e24 */ /* 0x000fe4000f8e00ff */
[----:B------:R-:W-:Y:S01]  /*0820*/  IMAD.MOV.U32 R9, RZ, RZ, RZ ;  /* 0x000000ffff097224 */ /* 0x000fe200078e00ff */
[----:B-1----:R-:W-:-:S04]  /*0830*/  ISETP.NE.AND P1, PT, R2, 0x1, PT ;  /* 0x000000010200780c */ /* 0x002fc80003f25270 */
[----:B------:R-:W-:-:S09]  /*0840*/  P2R R5, PR, RZ, 0x2 ;  /* 0x00000002ff057803 */ /* 0x000fd20000000000 */
[----:B------:R-:W1:Y:S01]  /*0850*/  @P1 LDC R17, c[0x0][0x10] ;  /* 0x00000400ff111b82 */ /* 0x000e620000000800 */
[----:B------:R-:W-:Y:S02]  /*0860*/  @P1 IMAD.MOV.U32 R5, RZ, RZ, RZ ;  /* 0x000000ffff051224 */ /* 0x000fe400078e00ff */
[----:B------:R-:W-:-:S05]  /*0870*/  @P1 IMAD.MOV.U32 R13, RZ, RZ, RZ ;  /* 0x000000ffff0d1224 */ /* 0x000fca00078e00ff */
[----:B------:R-:W2:Y:S01]  /*0880*/  @!P1 LDC R11, c[0x0][0xc] ;  /* 0x00000300ff0b9b82 */ /* 0x000ea20000000800 */
[----:B-1----:R-:W-:-:S04]  /*0890*/  @P1 IMAD.WIDE.U32 R16, R17, UR8, R4 ;  /* 0x0000000811101c25 */ /* 0x002fc8000f8e0004 */
[----:B------:R-:W-:Y:S02]  /*08a0*/  @P1 IMAD.IADD R17, R17, 0x1, R13 ;  /* 0x0000000111111824 */ /* 0x000fe400078e020d */
[----:B--2---:R-:W-:-:S04]  /*08b0*/  @!P1 IMAD.WIDE.U32 R8, R4, R11, R8 ;  /* 0x0000000b04089225 */ /* 0x004fc800078e0008 */
[----:B------:R-:W-:Y:S02]  /*08c0*/  @!P1 IMAD.MOV.U32 R16, RZ, RZ, R8 ;  /* 0x000000ffff109224 */ /* 0x000fe400078e0008 */
[----:B------:R-:W-:Y:S01]  /*08d0*/  @!P1 IMAD.MOV.U32 R17, RZ, RZ, R9 ;  /* 0x000000ffff119224 */ /* 0x000fe200078e0009 */
[----:B------:R-:W-:Y:S06]  /*08e0*/  @!P2 BRA `(.L_x_5) ;  /* 0x00000000000ca947 */ /* 0x000fec0003800000 */
[----:B------:R-:W-:Y:S01]  /*08f0*/  UCGABAR_WAIT ;  /* 0x0000000000007dc7 */ /* 0x000fe20008000000 */
[----:B------:R-:W-:Y:S01]  /*0900*/  CCTL.IVALL ;  /* 0x00000000ff00798f */ /* 0x000fe20002000000 */
[----:B------:R-:W-:Y:S05]  /*0910*/  BRA `(.L_x_6) ;  /* 0x0000000000047947 */ /* 0x000fea0003800000 */
.L_x_5:
[----:B------:R-:W-:Y:S06]  /*0920*/  BAR.SYNC.DEFER_BLOCKING 0x0 ;  /* 0x0000000000007b1d */ /* 0x000fec0000010000 */
.L_x_6:
[----:B------:R-:W-:Y:S05]  /*0930*/  @!P3 BRA `(.L_x_7) ;  /* 0x000000980064b947 */ /* 0x000fea0003800000 */
[----:B------:R-:W-:-:S13]  /*0940*/  ISETP.GT.U32.AND P0, PT, R6, 0x1, PT ;  /* 0x000000010600780c */ /* 0x000fda0003f04070 */
[----:B0-----:R-:W-:Y:S05]  /*0950*/  @P0 EXIT ;  /* 0x000000000000094d */ /* 0x001fea0003800000 */
[----:B------:R-:W-:Y:S01]  /*0960*/  ULDC.64 UR4, c[0x0][0x650] ;  /* 0x0001940000047ab9 */ /* 0x000fe20000000a00 */
[----:B------:R-:W-:Y:S01]  /*0970*/  PRMT R0, RZ, 0x7610, R0 ;  /* 0x00007610ff007816 */ /* 0x000fe20000000000 */
[----:B------:R-:W-:Y:S01]  /*0980*/  IMAD.MOV.U32 R154, RZ, RZ, -0x1 ;  /* 0xffffffffff9a7424 */ /* 0x000fe200078e00ff */
[----:B------:R-:W-:Y:S01]  /*0990*/  ISETP.GE.U32.AND P0, PT, R16, UR4, PT ;  /* 0x0000000410007c0c */ /* 0x000fe2000bf06070 */
[----:B------:R-:W-:Y:S02]  /*09a0*/  IMAD.MOV.U32 R153, RZ, RZ, -0x1 ;  /* 0xffffffffff997424 */ /* 0x000fe400078e00ff */
[----:B------:R-:W-:Y:S01]  /*09b0*/  IMAD.MOV.U32 R23, RZ, RZ, -0x1 ;  /* 0xffffffffff177424 */ /* 0x000fe200078e00ff */
[----:B------:R-:W-:-:S13]  /*09c0*/  ISETP.GE.U32.AND.EX P0, PT, R17, UR5, PT, P0 ;  /* 0x0000000511007c0c */ /* 0x000fda000bf06100 */
[----:B------:R-:W-:Y:S05]  /*09d0*/  @P0 BRA `(.L_x_8) ;  /* 0x00000004002c0947 */ /* 0x000fea0003800000 */
[----:B------:R-:W0:Y:S01]  /*09e0*/  LDC.64 R24, c[0x0][0x628] ;  /* 0x00018a00ff187b82 */ /* 0x000e220000000a00 */
[----:B------:R-:W-:Y:S02]  /*09f0*/  IMAD.MOV.U32 R8, RZ, RZ, R16 ;  /* 0x000000ffff087224 */ /* 0x000fe400078e0010 */
[----:B------:R-:W-:-:S05]  /*0a00*/  IMAD.MOV.U32 R9, RZ, RZ, R17 ;  /* 0x000000ffff097224 */ /* 0x000fca00078e0011 */
[----:B------:R-:W1:Y:S08]  /*0a10*/  LDC R0, c[0x0][0x630] ;  /* 0x00018c00ff007b82 */ /* 0x000e700000000800 */
[----:B------:R-:W2:Y:S01]  /*0a20*/  LDC.64 R26, c[0x0][0x620] ;  /* 0x00018800ff1a7b82 */ /* 0x000ea20000000a00 */
[----:B0-----:R-:W-:-:S04]  /*0a30*/  ISETP.NE.U32.AND P0, PT, R24, RZ, PT ;  /* 0x000000ff1800720c */ /* 0x001fc80003f05070 */
[----:B------:R-:W-:-:S13]  /*0a40*/  ISETP.NE.AND.EX P0, PT, R25, RZ, PT, P0 ;  /* 0x000000ff1900720c */ /* 0x000fda0003f05300 */
[----:B-12---:R-:W-:Y:S05]  /*0a50*/  @!P0 BRA `(.L_x_9) ;  /* 0x0000000000288947 */ /* 0x006fea0003800000 */
[----:B------:R-:W0:Y:S02]  /*0a60*/  LDC R13, c[0x0][0x634] ;  /* 0x00018d00ff0d7b82 */ /* 0x000e240000000800 */
[----:B0-----:R-:W-:-:S05]  /*0a70*/  IADD3 R13, P0, R16, R13, RZ ;  /* 0x0000000d100d7210 */ /* 0x001fca0007f1e0ff */
[----:B------:R-:W-:-:S04]  /*0a80*/  IMAD.X R15, RZ, RZ, R17, P0 ;  /* 0x000000ffff0f7224 */ /* 0x000fc800000e0611 */
[----:B------:R-:W-:-:S04]  /*0a90*/  IMAD.WIDE.U32 R8, R15, R24, RZ ;  /* 0x000000180f087225 */ /* 0x000fc800078e00ff */
[----:B------:R-:W-:-:S04]  /*0aa0*/  IMAD.WIDE.U32 R10, P0, R13, R25, R8 ;  /* 0x000000190d0a7225 */ /* 0x000fc80007800008 */
[----:B------:R-:W-:-:S04]  /*0ab0*/  IMAD.WIDE.U32 R8, R13, R24, RZ ;  /* 0x000000180d087225 */ /* 0x000fc800078e00ff */
[----:B------:R-:W-:Y:S01]  /*0ac0*/  IMAD.X R13, RZ, RZ, RZ, P0 ;  /* 0x000000ffff0d7224 */ /* 0x000fe200000e06ff */
[----:B------:R-:W-:Y:S01]  /*0ad0*/  IADD3 RZ, P0, R9, R10, RZ ;  /* 0x0000000a09ff7210 */ /* 0x000fe20007f1e0ff */
[----:B------:R-:W-:-:S04]  /*0ae0*/  IMAD.MOV.U32 R12, RZ, RZ, R11 ;  /* 0x000000ffff0c7224 */ /* 0x000fc800078e000b */
[----:B------:R-:W-:-:S08]  /*0af0*/  IMAD.WIDE.U32.X R8, R15, R25, R12, P0 ;  /* 0x000000190f087225 */ /* 0x000fd000000e040c */
.L_x_9:
[----:B------:R-:W0:Y:S01]  /*0b00*/  LDC.64 R24, c[0x0][0x640] ;  /* 0x00019000ff187b82 */ /* 0x000e220000000a00 */
[-CC-:B------:R-:W-:Y:S01]  /*0b10*/  SHF.R.U64 R28, R8, R0.reuse, R9.reuse ;  /* 0x00000000081c7219 */ /* 0x180fe20000001209 */
[----:B------:R-:W-:Y:S01]  /*0b20*/  IMAD R30, R7, R21, R4 ;  /* 0x00000015071e7224 */ /* 0x000fe200078e0204 */
[----:B------:R-:W-:Y:S01]  /*0b30*/  SHF.R.U32.HI R0, RZ, R0, R9 ;  /* 0x00000000ff007219 */ /* 0x000fe20000011609 */
[----:B------:R-:W-:Y:S01]  /*0b40*/  IMAD.MOV.U32 R21, RZ, RZ, 0x1 ;  /* 0x00000001ff157424 */ /* 0x000fe200078e00ff */
[----:B------:R-:W-:-:S03]  /*0b50*/  IADD3 R5, P0, RZ, -R28, RZ ;  /* 0x8000001cff057210 */ /* 0x000fc60007f1e0ff */
[----:B------:R-:W1:Y:S02]  /*0b60*/  LDC R6, c[0x0][0x618] ;  /* 0x00018600ff067b82 */ /* 0x000e640000000800 */
[----:B------:R-:W-:-:S04]  /*0b70*/  IMAD.X R9, RZ, RZ, ~R0, P0 ;  /* 0x000000ffff097224 */ /* 0x000fc800000e0e00 */
[-C--:B------:R-:W-:Y:S02]  /*0b80*/  IMAD R0, R9, R26.reuse, RZ ;  /* 0x0000001a09007224 */ /* 0x080fe400078e02ff */
[----:B------:R-:W2:Y:S01]  /*0b90*/  LDC R11, c[0x0][0x608] ;  /* 0x00018200ff0b7b82 */ /* 0x000ea20000000800 */
[----:B------:R-:W-:-:S04]  /*0ba0*/  IMAD.WIDE.U32 R8, R5, R26, R16 ;  /* 0x0000001a05087225 */ /* 0x000fc800078e0010 */
[----:B------:R-:W-:-:S03]  /*0bb0*/  IMAD R5, R5, R27, R0 ;  /* 0x0000001b05057224 */ /* 0x000fc600078e0200 */
[----:B------:R-:W3:Y:S01]  /*0bc0*/  LDC R12, c[0x0][0x658] ;  /* 0x00019600ff0c7b82 */ /* 0x000ee20000000800 */
[----:B0-----:R-:W-:Y:S01]  /*0bd0*/  ISETP.NE.U32.AND P0, PT, R24, RZ, PT ;  /* 0x000000ff1800720c */ /* 0x001fe20003f05070 */
[----:B------:R-:W-:Y:S02]  /*0be0*/  IMAD.IADD R5, R9, 0x1, R5 ;  /* 0x0000000109057824 */ /* 0x000fe400078e0205 */
[----:B------:R-:W-:Y:S01]  /*0bf0*/  IMAD.MOV.U32 R9, RZ, RZ, -0x1 ;  /* 0xffffffffff097424 */ /* 0x000fe200078e00ff */
[----:B------:R-:W-:-:S03]  /*0c00*/  ISETP.NE.AND.EX P0, PT, R25, RZ, PT, P0 ;  /* 0x000000ff1900720c */ /* 0x000fc60003f05300 */
[----:B------:R-:W0:Y:S01]  /*0c10*/  LDC R15, c[0x0][0x600] ;  /* 0x00018000ff0f7b82 */ /* 0x000e220000000800 */
[-CC-:B-1----:R-:W-:Y:S02]  /*0c20*/  SHF.R.U64 R13, R8, R6.reuse, R5.reuse ;  /* 0x00000006080d7219 */ /* 0x182fe40000001205 */
[----:B------:R-:W-:-:S05]  /*0c30*/  SHF.R.U32.HI R0, RZ, R6, R5 ;  /* 0x00000006ff007219 */ /* 0x000fca0000011605 */
[----:B------:R-:W1:Y:S01]  /*0c40*/  LDC R14, c[0x0][0x648] ;  /* 0x00019200ff0e7b82 */ /* 0x000e620000000800 */
[-CC-:B--2---:R-:W-:Y:S02]  /*0c50*/  SHF.R.U64 R27, R13, R11.reuse, R0.reuse ;  /* 0x0000000b0d1b7219 */ /* 0x184fe40000001200 */
[----:B------:R-:W-:-:S05]  /*0c60*/  SHF.R.U32.HI R5, RZ, R11, R0 ;  /* 0x0000000bff057219 */ /* 0x000fca0000011600 */
[----:B------:R-:W2:Y:S01]  /*0c70*/  LDC R20, c[0x0][0x638] ;  /* 0x00018e00ff147b82 */ /* 0x000ea20000000800 */
[-CC-:B---3--:R-:W-:Y:S02]  /*0c80*/  SHF.R.U64 R26, R27, R12.reuse, R5.reuse ;  /* 0x0000000c1b1a7219 */ /* 0x188fe40000001205 */
[-C--:B------:R-:W-:Y:S02]  /*0c90*/  SHF.L.U32 R0, R9, R12.reuse, RZ ;  /* 0x0000000c09007219 */ /* 0x080fe400000006ff */
[----:B------:R-:W-:Y:S01]  /*0ca0*/  SHF.R.U32.HI R5, RZ, R12, R5 ;  /* 0x0000000cff057219 */ /* 0x000fe20000011605 */
[----:B------:R-:W-:Y:S01]  /*0cb0*/  IMAD.MOV.U32 R4, RZ, RZ, R26 ;  /* 0x000000ffff047224 */ /* 0x000fe200078e001a */
[----:B------:R-:W-:Y:S01]  /*0cc0*/  LOP3.LUT R10, RZ, R0, RZ, 0x33, !PT ;  /* 0x00000000ff0a7212 */ /* 0x000fe200078e33ff */
[----:B------:R-:W3:Y:S01]  /*0cd0*/  LDC R23, c[0x0][0x610] ;  /* 0x00018400ff177b82 */ /* 0x000ee20000000800 */
[----:B------:R-:W-:Y:S05]  /*0ce0*/  @!P0 BRA `(.L_x_10) ;  /* 0x0000000000288947 */ /* 0x000fea0003800000 */
[----:B------:R-:W4:Y:S02]  /*0cf0*/  LDC R9, c[0x0][0x64c] ;  /* 0x00019300ff097b82 */ /* 0x000f240000000800 */
[----:B----4-:R-:W-:-:S05]  /*0d00*/  IADD3 R9, P0, R26, R9, RZ ;  /* 0x000000091a097210 */ /* 0x010fca0007f1e0ff */
        /* <DEDUP_REMOVED lines=8> */
.L_x_10:
[----:B-1----:R-:W-:Y:S01]  /*0d90*/  SHF.R.U64 R4, R4, R14, R5 ;  /* 0x0000000e04047219 */ /* 0x002fe20000001205 */
[----:B0-----:R-:W-:Y:S01]  /*0da0*/  VIADD R6, R15, 0xffffffff ;  /* 0xffffffff0f067836 */ /* 0x001fe20000000000 */
[----:B------:R-:W-:Y:S02]  /*0db0*/  SHF.L.U32 R0, R21, R12, RZ ;  /* 0x0000000c15007219 */ /* 0x000fe400000006ff */
[----:B------:R-:W-:Y:S01]  /*0dc0*/  LOP3.LUT R5, R27, R10, RZ, 0xc0, !PT ;  /* 0x0000000a1b057212 */ /* 0x000fe200078ec0ff */
[----:B------:R-:W-:Y:S01]  /*0dd0*/  IMAD.MOV R7, RZ, RZ, -R4 ;  /* 0x000000ffff077224 */ /* 0x000fe200078e0a04 */
[----:B------:R-:W-:Y:S02]  /*0de0*/  SEL R3, R3, R30, !P1 ;  /* 0x0000001e03037207 */ /* 0x000fe40004800000 */
[----:B------:R-:W-:Y:S01]  /*0df0*/  LOP3.LUT R6, R13, R6, RZ, 0xc0, !PT ;  /* 0x000000060d067212 */ /* 0x000fe200078ec0ff */
[----:B------:R-:W-:Y:S02]  /*0e00*/  IMAD R4, R0, R4, R5 ;  /* 0x0000000400047224 */ /* 0x000fe400078e0205 */
[----:B--2---:R-:W-:-:S02]  /*0e10*/  IMAD R0, R7, R20, R26 ;  /* 0x0000001407007224 */ /* 0x004fc400078e021a */
[----:B---3--:R-:W-:Y:S02]  /*0e20*/  IMAD R3, R4, R23, R3 ;  /* 0x0000001704037224 */ /* 0x008fe400078e0203 */
[----:B------:R-:W-:Y:S02]  /*0e30*/  IMAD R154, R0, R15, R6 ;  /* 0x0000000f009a7224 */ /* 0x000fe400078e0206 */
[----:B------:R-:W-:Y:S02]  /*0e40*/  IMAD.MOV.U32 R4, RZ, RZ, 0x1 ;  /* 0x00000001ff047424 */ /* 0x000fe400078e00ff */
[----:B------:R-:W-:Y:S01]  /*0e50*/  IMAD.MOV.U32 R23, RZ, RZ, R28 ;  /* 0x000000ffff177224 */ /* 0x000fe200078e001c */
[----:B------:R-:W-:Y:S02]  /*0e60*/  SEL R153, R154, R3, !P1 ;  /* 0x000000039a997207 */ /* 0x000fe40004800000 */
[----:B------:R-:W-:Y:S02]  /*0e70*/  PRMT R0, R4, 0x7610, R0 ;  /* 0x0000761004007816 */ /* 0x000fe40000000000 */
[----:B------:R-:W-:-:S07]  /*0e80*/  SEL R154, R3, R154, !P1 ;  /* 0x0000009a039a7207 */ /* 0x000fce0004800000 */
.L_x_8:
[----:B------:R-:W-:-:S08]  /*0e90*/  NOP ;  /* 0x0000000000007918 */ /* 0x000fd00000000000 */
[----:B------:R-:W0:Y:S02]  /*0ea0*/  USETMAXREG.TRY_ALLOC.CTAPOOL UP0, 0xe8 ;  /* 0x000000e8000079c8 */ /* 0x000e240008000600 */
[----:B0-----:R-:W-:-:S13]  /*0eb0*/  PLOP3.LUT P0, PT, PT, PT, UP0, 0x80, 0x0 ;  /* 0x000000000000781c */ /* 0x001fda0003f0f008 */
[----:B------:R-:W-:Y:S05]  /*0ec0*/  @!P0 BRA `(.L_x_8) ;  /* 0xfffffffc00f08947 */ /* 0x000fea000383ffff */
[----:B------:R-:W-:Y:S01]  /*0ed0*/  ULDC.64 UR4, c[0x0][0x598] ;  /* 0x0001660000047ab9 */ /* 0x000fe20000000a00 */
[----:B------:R-:W-:Y:S01]  /*0ee0*/  ULDC.64 UR36, c[0x0][0x208] ;  /* 0x0000820000247ab9 */ /* 0x000fe20000000a00 */
[----:B------:R-:W-:-:S04]  /*0ef0*/  ISETP.NE.U32.AND P0, PT, RZ, UR4, PT ;  /* 0x00000004ff007c0c */ /* 0x000fc8000bf05070 */
[----:B------:R-:W-:-:S13]  /*0f00*/  ISETP.NE.AND.EX P0, PT, RZ, UR5, PT, P0 ;  /* 0x00000005ff007c0c */ /* 0x000fda000bf05300 */
[----:B------:R-:W-:Y:S05]  /*0f10*/  @!P0 BRA `(.L_x_11) ;  /* 0x00000000001c8947 */ /* 0x000fea0003800000 */
[----:B------:R-:W0:Y:S02]  /*0f20*/  LDC.64 R4, c[0x0][0x598] ;  /* 0x00016600ff047b82 */ /* 0x000e240000000a00 */
[----:B0-----:R-:W2:Y:S02]  /*0f30*/  LDG.E.64 R4, desc[UR36][R4.64] ;  /* 0x0000002404047981 */ /* 0x001ea4000c1e1b00 */
[----:B--2---:R-:W-:-:S04]  /*0f40*/  ISETP.NE.U32.AND P0, PT, R4, RZ, PT ;  /* 0x000000ff0400720c */ /* 0x004fc80003f05070 */
[----:B------:R-:W-:-:S13]  /*0f50*/  ISETP.NE.AND.EX P0, PT, R5, RZ, PT, P0 ;  /* 0x000000ff0500720c */ /* 0x000fda0003f05300 */
[----:B------:R-:W-:Y:S05]  /*0f60*/  @!P0 BRA `(.L_x_11) ;  /* 0x0000000000088947 */ /* 0x000fea0003800000 */
[----:B------:R0:W5:Y:S01]  /*0f70*/  LD.E R155, desc[UR36][R4.64] ;  /* 0x00000024049b7980 */ /* 0x000162000c101900 */
[----:B------:R-:W-:Y:S05]  /*0f80*/  BRA `(.L_x_12) ;  /* 0x0000000000247947 */ /* 0x000fea0003800000 */
.L_x_11:
[----:B------:R-:W-:Y:S02]  /*0f90*/  ULDC.64 UR4, c[0x0][0x588] ;  /* 0x0001620000047ab9 */ /* 0x000fe40000000a00 */
[----:B------:R-:W-:-:S04]  /*0fa0*/  ISETP.NE.U32.AND P0, PT, RZ, UR4, PT ;  /* 0x00000004ff007c0c */ /* 0x000fc8000bf05070 */
[----:B------:R-:W-:-:S13]  /*0fb0*/  ISETP.NE.AND.EX P0, PT, RZ, UR5, PT, P0 ;  /* 0x00000005ff007c0c */ /* 0x000fda000bf05300 */
[----:B------:R-:W-:Y:S05]  /*0fc0*/  @!P0 BRA `(.L_x_13) ;  /* 0x00000000000c8947 */ /* 0x000fea0003800000 */
[----:B------:R-:W0:Y:S02]  /*0fd0*/  LDC.64 R4, c[0x0][0x588] ;  /* 0x00016200ff047b82 */ /* 0x000e240000000a00 */
[----:B0-----:R1:W5:Y:S01]  /*0fe0*/  LDG.E R155, desc[UR36][R4.64] ;  /* 0x00000024049b7981 */ /* 0x001362000c1e1900 */
[----:B------:R-:W-:Y:S05]  /*0ff0*/  BRA `(.L_x_12) ;  /* 0x0000000000087947 */ /* 0x000fea0003800000 */
.L_x_13:
[----:B------:R-:W-:Y:S02]  /*1000*/  ULDC UR4, c[0x0][0x580] ;  /* 0x0001600000047ab9 */ /* 0x000fe40000000800 */
[----:B------:R-:W-:-:S07]  /*1010*/  IMAD.U32 R155, RZ, RZ, UR4 ;  /* 0x00000004ff9b7e24 */ /* 0x000fce000f8e00ff */
.L_x_12:
[----:B------:R-:W-:Y:S02]  /*1020*/  ULDC.64 UR4, c[0x0][0x5a0] ;  /* 0x0001680000047ab9 */ /* 0x000fe40000000a00 */
[----:B------:R-:W-:-:S04]  /*1030*/  ISETP.NE.U32.AND P0, PT, RZ, UR4, PT ;  /* 0x00000004ff007c0c */ /* 0x000fc8000bf05070 */
[----:B------:R-:W-:-:S13]  /*1040*/  ISETP.NE.AND.EX P0, PT, RZ, UR5, PT, P0 ;  /* 0x00000005ff007c0c */ /* 0x000fda000bf05300 */
[----:B------:R-:W-:Y:S05]  /*1050*/  @!P0 BRA `(.L_x_14) ;  /* 0x00000000001c8947 */ /* 0x000fea0003800000 */
[----:B01----:R-:W0:Y:S02]  /*1060*/  LDC.64 R4, c[0x0][0x5a0] ;  /* 0x00016800ff047b82 */ /* 0x003e240000000a00 */
[----:B0-----:R-:W2:Y:S02]  /*1070*/  LDG.E.64 R4, desc[UR36][R4.64] ;  /* 0x0000002404047981 */ /* 0x001ea4000c1e1b00 */
[----:B--2---:R-:W-:-:S04]  /*1080*/  ISETP.NE.U32.AND P0, PT, R4, RZ, PT ;  /* 0x000000ff0400720c */ /* 0x004fc80003f05070 */
[----:B------:R-:W-:-:S13]  /*1090*/  ISETP.NE.AND.EX P0, PT, R5, RZ, PT, P0 ;  /* 0x000000ff0500720c */ /* 0x000fda0003f05300 */
[----:B------:R-:W-:Y:S05]  /*10a0*/  @!P0 BRA `(.L_x_14) ;  /* 0x0000000000088947 */ /* 0x000fea0003800000 */
[----:B------:R0:W5:Y:S01]  /*10b0*/  LD.E R156, desc[UR36][R4.64] ;  /* 0x00000024049c7980 */ /* 0x000162000c101900 */
[----:B------:R-:W-:Y:S05]  /*10c0*/  BRA `(.L_x_15) ;  /* 0x0000000000247947 */ /* 0x000fea0003800000 */
.L_x_14:
[----:B------:R-:W-:Y:S02]  /*10d0*/  ULDC.64 UR4, c[0x0][0x590] ;  /* 0x0001640000047ab9 */ /* 0x000fe40000000a00 */
[----:B------:R-:W-:-:S04]  /*10e0*/  ISETP.NE.U32.AND P0, PT, RZ, UR4, PT ;  /* 0x00000004ff007c0c */ /* 0x000fc8000bf05070 */
[----:B------:R-:W-:-:S13]  /*10f0*/  ISETP.NE.AND.EX P0, PT, RZ, UR5, PT, P0 ;  /* 0x00000005ff007c0c */ /* 0x000fda000bf05300 */
[----:B------:R-:W-:Y:S05]  /*1100*/  @!P0 BRA `(.L_x_16) ;  /* 0x00000000000c8947 */ /* 0x000fea0003800000 */
[----:B------:R-:W2:Y:S02]  /*1110*/  LDC.64 R156, c[0x0][0x590] ;  /* 0x00016400ff9c7b82 */ /* 0x000ea40000000a00 */
[----:B--2---:R2:W5:Y:S01]  /*1120*/  LDG.E R156, desc[UR36][R156.64] ;  /* 0x000000249c9c7981 */ /* 0x004562000c1e1900 */
[----:B------:R-:W-:Y:S05]  /*1130*/  BRA `(.L_x_15) ;  /* 0x0000000000087947 */ /* 0x000fea0003800000 */
.L_x_16:
[----:B------:R-:W-:Y:S02]  /*1140*/  ULDC UR4, c[0x0][0x584] ;  /* 0x0001610000047ab9 */ /* 0x000fe40000000800 */
[----:B------:R-:W-:-:S07]  /*1150*/  IMAD.U32 R156, RZ, RZ, UR4 ;  /* 0x00000004ff9c7e24 */ /* 0x000fce000f8e00ff */
.L_x_15:
[----:B------:R-:W-:-:S13]  /*1160*/  LOP3.LUT P0, RZ, R0, 0xff, RZ, 0xc0, !PT ;  /* 0x000000ff00ff7812 */ /* 0x000fda000780c0ff */
[----:B------:R-:W-:Y:S05]  /*1170*/  @!P0 EXIT ;  /* 0x000000000000894d */ /* 0x000fea0003800000 */
[----:B------:R-:W-:Y:S01]  /*1180*/  ULDC UR4, c[0x0][0x28c] ;  /* 0x0000a30000047ab9 */ /* 0x000fe20000000800 */
[----:B--2---:R-:W-:Y:S01]  /*1190*/  LOP3.LUT R157, R19, 0x1, RZ, 0xfc, !PT ;  /* 0x00000001139d7812 */ /* 0x004fe200078efcff */
[----:B------:R-:W-:Y:S01]  /*11a0*/  UIADD3 UR4, UR4, 0x3f, URZ ;  /* 0x0000003f04047890 */ /* 0x000fe2000fffe03f */
[----:B------:R-:W-:Y:S01]  /*11b0*/  UMOV UR38, URZ ;  /* 0x0000003f00267c82 */ /* 0x000fe20008000000 */
[----:B------:R-:W-:Y:S02]  /*11c0*/  UMOV UR39, URZ ;  /* 0x0000003f00277c82 */ /* 0x000fe40008000000 */
[----:B------:R-:W-:-:S04]  /*11d0*/  USHF.R.S32.HI UR5, URZ, 0x1f, UR4 ;  /* 0x0000001f3f057899 */ /* 0x000fc80008011404 */
[----:B------:R-:W-:-:S04]  /*11e0*/  ULEA.HI UR5, UR5, UR4, URZ, 0x6 ;  /* 0x0000000405057291 */ /* 0x000fc8000f8f303f */
[----:B------:R-:W-:-:S12]  /*11f0*/  USHF.R.S32.HI UR40, URZ, 0x6, UR5 ;  /* 0x000000063f287899 */ /* 0x000fd80008011405 */
.L_x_290:
[----:B------:R-:W-:Y:S01]  /*1200*/  LOP3.LUT R0, R18, 0x80, RZ, 0xc0, !PT ;  /* 0x0000008012007812 */ /* 0x000fe200078ec0ff */
[----:B--2---:R-:W2:Y:S01]  /*1210*/  S2UR UR7, SR_CgaCtaId ;  /* 0x00000000000779c3 */ /* 0x004ea20000008800 */
[----:B------:R-:W-:Y:S02]  /*1220*/  UMOV UR6, 0x400 ;  /* 0x0000040000067882 */ /* 0x000fe40000000000 */
[----:B------:R-:W-:-:S06]  /*1230*/  SHF.R.U32.HI R0, RZ, 0x7, R0 ;  /* 0x00000007ff007819 */ /* 0x000fcc0000011600 */
[----:B---3--:R-:W3:Y:S01]  /*1240*/  SHFL.IDX PT, R0, R0, RZ, 0x1f ;  /* 0x00001fff00007589 */ /* 0x008ee200000e0000 */
[----:B--2---:R-:W-:Y:S01]  /*1250*/  ULEA UR6, UR7, UR6, 0x18 ;  /* 0x0000000607067291 */ /* 0x004fe2000f8ec03f */
[----:B---3--:R-:W-:-:S13]  /*1260*/  R2UR UR4, R0 ;  /* 0x00000000000472ca */ /* 0x008fda00000e0000 */
[----:B------:R-:W-:-:S04]  /*1270*/  ULEA.HI UR5, UR4, UR4, URZ, 0x1 ;  /* 0x0000000404057291 */ /* 0x000fc8000f8f083f */
[----:B------:R-:W-:-:S04]  /*1280*/  ULOP3.LUT UR5, UR5, 0x7fffe, URZ, 0xc0, !UPT ;  /* 0x0007fffe05057892 */ /* 0x000fc8000f8ec03f */
[----:B------:R-:W-:-:S03]  /*1290*/  UIADD3 UR5, UR4, -UR5, URZ ;  /* 0x8000000504057290 */ /* 0x000fc6000fffe03f */
[----:B------:R-:W-:Y:S01]  /*12a0*/  ULDC UR4, c[0x0][0x28c] ;  /* 0x0000a30000047ab9 */ /* 0x000fe20000000800 */
[----:B------:R-:W-:Y:S01]  /*12b0*/  ULEA UR5, UR5, UR6, 0xd ;  /* 0x0000000605057291 */ /* 0x000fe2000f8e683f */
[----:B------:R-:W-:-:S03]  /*12c0*/  ISETP.LT.AND P0, PT, RZ, UR4, PT ;  /* 0x00000004ff007c0c */ /* 0x000fc6000bf01270 */
[----:B------:R-:W-:-:S04]  /*12d0*/  UIADD3 UR5, UR5, 0x100, URZ ;  /* 0x0000010005057890 */ /* 0x000fc8000fffe03f */
[----:B------:R-:W-:-:S04]  /*12e0*/  USHF.R.U32.HI UR5, URZ, 0x4, UR5 ;  /* 0x000000043f057899 */ /* 0x000fc80008011605 */
[----:B------:R-:W-:Y:S02]  /*12f0*/  ULOP3.LUT UR41, UR5, 0x3fff, URZ, 0xc0, !UPT ;  /* 0x00003fff05297892 */ /* 0x000fe4000f8ec03f */
[----:B-1--45:R-:W-:Y:S10]  /*1300*/  @P0 BRA `(.L_x_17) ;  /* 0x0000000000400947 */ /* 0x032ff40003800000 */
[----:B------:R-:W-:Y:S01]  /*1310*/  MOV R0, 0x0 ;  /* 0x0000000000007802 */ /* 0x000fe20000000f00 */
[----:B------:R-:W-:Y:S01]  /*1320*/  ULDC.64 UR4, c[0x4][0x68] ;  /* 0x01001a0000047ab9 */ /* 0x000fe20000000a00 */
[----:B------:R-:W-:Y:S01]  /*1330*/  ULDC.64 UR6, c[0x4][0x8] ;  /* 0x0100020000067ab9 */ /* 0x000fe20000000a00 */
[----:B01----:R-:W-:Y:S01]  /*1340*/  IMAD.U32 R4, RZ, RZ, UR4 ;  /* 0x00000004ff047e24 */ /* 0x003fe2000f8e00ff */
[----:B------:R0:W1:Y:S01]  /*1350*/  LDC.64 R14, c[0x4][R0] ;  /* 0x01000000000e7b82 */ /* 0x0000620000000a00 */
[----:B------:R-:W-:Y:S01]  /*1360*/  IMAD.U32 R5, RZ, RZ, UR5 ;  /* 0x00000005ff057e24 */ /* 0x000fe2000f8e00ff */
[----:B------:R-:W-:Y:S01]  /*1370*/  ULDC.64 UR4, c[0x4][0x70] ;  /* 0x01001c0000047ab9 */ /* 0x000fe20000000a00 */
[----:B------:R-:W-:Y:S02]  /*1380*/  IMAD.U32 R10, RZ, RZ, UR6 ;  /* 0x00000006ff0a7e24 */ /* 0x000fe4000f8e00ff */
[----:B------:R-:W-:Y:S02]  /*1390*/  IMAD.U32 R6, RZ, RZ, UR4 ;  /* 0x00000004ff067e24 */ /* 0x000fe4000f8e00ff */
[----:B------:R-:W-:-:S02]  /*13a0*/  IMAD.U32 R7, RZ, RZ, UR5 ;  /* 0x00000005ff077e24 */ /* 0x000fc4000f8e00ff */
[----:B------:R-:W-:Y:S02]  /*13b0*/  IMAD.U32 R11, RZ, RZ, UR7 ;  /* 0x00000007ff0b7e24 */ /* 0x000fe4000f8e00ff */
[----:B------:R-:W-:Y:S02]  /*13c0*/  IMAD.MOV.U32 R8, RZ, RZ, 0x1e1 ;  /* 0x000001e1ff087424 */ /* 0x000fe400078e00ff */
[----:B------:R-:W-:Y:S02]  /*13d0*/  IMAD.MOV.U32 R12, RZ, RZ, 0x1 ;  /* 0x00000001ff0c7424 */ /* 0x000fe400078e00ff */
[----:B0-----:R-:W-:-:S07]  /*13e0*/  IMAD.MOV.U32 R13, RZ, RZ, RZ ;  /* 0x000000ffff0d7224 */ /* 0x001fce00078e00ff */
[----:B------:R-:W-:-:S07]  /*13f0*/  LEPC R20, `(.L_x_17) ;  /* 0x000000001014794e */ /* 0x000fce0000000000 */
[----:B-1---5:R-:W-:Y:S05]  /*1400*/  CALL.ABS.NOINC R14 ;  /* 0x000000000e007343 */ /* 0x022fea0003c00000 */
.L_x_17:
[----:B------:R-:W-:-:S13]  /*1410*/  ISETP.NE.AND P0, PT, R157, 0x3, PT ;  /* 0x000000039d00780c */ /* 0x000fda0003f05270 */
[----:B------:R-:W-:Y:S05]  /*1420*/  @!P0 BRA `(.L_x_18) ;  /* 0x0000000000048947 */ /* 0x000fea0003800000 */
[----:B------:R-:W-:Y:S01]  /*1430*/  BPT.TRAP 0x1 ;  /* 0x000000040000795c */ /* 0x000fe20000300000 */
.L_x_18:
[----:B------:R-:W2:Y:S01]  /*1440*/  S2UR UR5, SR_CgaCtaId ;  /* 0x00000000000579c3 */ /* 0x000ea20000008800 */
[----:B------:R-:W-:Y:S01]  /*1450*/  UMOV UR4, 0x400 ;  /* 0x0000040000047882 */ /* 0x000fe20000000000 */
[----:B------:R-:W-:Y:S02]  /*1460*/  IMAD.U32 R0, RZ, RZ, UR38 ;  /* 0x00000026ff007e24 */ /* 0x000fe4000f8e00ff */
[----:B------:R-:W-:-:S03]  /*1470*/  IMAD.U32 R3, RZ, RZ, UR39 ;  /* 0x00000027ff037e24 */ /* 0x000fc6000f8e00ff */
[----:B------:R-:W-:Y:S01]  /*1480*/  SHF.L.U32 R0, R0, 0x1f, RZ ;  /* 0x0000001f00007819 */ /* 0x000fe200000006ff */
[----:B--2---:R-:W-:-:S06]  /*1490*/  ULEA UR4, UR5, UR4, 0x18 ;  /* 0x0000000405047291 */ /* 0x004fcc000f8ec03f */
[----:B------:R-:W-:-:S04]  /*14a0*/  IMAD.U32 R6, RZ, RZ, UR4 ;  /* 0x00000004ff067e24 */ /* 0x000fc8000f8e00ff */
[----:B------:R-:W-:-:S04]  /*14b0*/  IMAD R3, R3, 0x8, R6 ;  /* 0x0000000803037824 */ /* 0x000fc800078e0206 */
[----:B------:R2:W3:Y:S01]  /*14c0*/  SYNCS.PHASECHK.TRANS64.TRYWAIT P1, [R3+URZ], R0 ;  /* 0x00000000030075a7 */ /* 0x0004e2000802017f */
[----:B------:R-:W-:Y:S05]  /*14d0*/  @!P0 BRA `(.L_x_19) ;  /* 0x0000000000048947 */ /* 0x000fea0003800000 */
[----:B------:R-:W-:Y:S01]  /*14e0*/  BPT.TRAP 0x1 ;  /* 0x000000040000795c */ /* 0x000fe20000300000 */
.L_x_19:
[----:B---3--:R-:W-:Y:S05]  /*14f0*/  @P1 BRA `(.L_x_20) ;  /* 0x0000000000081947 */ /* 0x008fea0003800000 */
[----:B------:R-:W3:Y:S02]  /*1500*/  SYNCS.PHASECHK.TRANS64.TRYWAIT P1, [R3+URZ], R0 ;  /* 0x00000000030075a7 */ /* 0x000ee4000802017f */
[----:B---3--:R-:W-:Y:S05]  /*1510*/  @!P1 BRA `(.L_x_21) ;  /* 0x000000a400189947 */ /* 0x008fea0003800000 */
.L_x_20:
[----:B------:R-:W-:-:S04]  /*1520*/  UISETP.LT.AND UP0, UPT, UR40, 0x1, UPT ;  /* 0x000000012800788c */ /* 0x000fc8000bf01270 */
[----:B------:R-:W-:-:S06]  /*1530*/  USEL UR4, UR40, 0x1, UP0 ;  /* 0x0000000128047887 */ /* 0x000fcc0008000000 */
[----:B--23--:R-:W-:Y:S01]  /*1540*/  IMAD.U32 R0, RZ, RZ, UR4 ;  /* 0x00000004ff007e24 */ /* 0x00cfe2000f8e00ff */
[----:B------:R-:W-:Y:S05]  /*1550*/  WARPSYNC.ALL ;  /* 0x0000000000007948 */ /* 0x000fea0003800000 */
[----:B------:R-:W-:-:S04]  /*1560*/  IADD3 R0, -R0, UR40, RZ ;  /* 0x0000002800007c10 */ /* 0x000fc8000fffe1ff */
[----:B------:R-:W-:Y:S02]  /*1570*/  ISETP.GE.AND P1, PT, R0, 0x1, PT ;  /* 0x000000010000780c */ /* 0x000fe40003f26270 */
[----:B------:R-:W-:Y:S01]  /*1580*/  R2UR UR4, R6 ;  /* 0x00000000060472ca */ /* 0x000fe200000e0000 */
[----:B------:R-:W-:Y:S01]  /*1590*/  WARPGROUP.ARRIVE ;  /* 0x00000000000079c5 */ /* 0x000fe20000000000 */
[----:B------:R-:W-:Y:S01]  /*15a0*/  UMOV UR9, 0x40000040 ;  /* 0x4000004000097882 */ /* 0x000fe20000000000 */
[----:B------:R-:W-:-:S10]  /*15b0*/  UMOV UR11, 0x40000040 ;  /* 0x40000040000b7882 */ /* 0x000fd40000000000 */
[----:B------:R-:W-:-:S04]  /*15c0*/  UIADD3 UR4, UR4, 0x10100, URZ ;  /* 0x0001010004047890 */ /* 0x000fc8000fffe03f */
[----:B------:R-:W-:-:S04]  /*15d0*/  USHF.R.U32.HI UR4, URZ, 0x4, UR4 ;  /* 0x000000043f047899 */ /* 0x000fc80008011604 */
[----:B------:R-:W-:Y:S02]  /*15e0*/  ULOP3.LUT UR5, UR4, 0x3fff, URZ, 0xc0, !UPT ;  /* 0x00003fff04057892 */ /* 0x000fe4000f8ec03f */
[----:B------:R-:W-:Y:S02]  /*15f0*/  ULOP3.LUT UR4, UR41, 0x10000, URZ, 0xfc, !UPT ;  /* 0x0001000029047892 */ /* 0x000fe4000f8efc3f */
[----:B------:R-:W-:Y:S02]  /*1600*/  ULOP3.LUT UR5, UR5, 0x10000, URZ, 0xfc, !UPT ;  /* 0x0001000005057892 */ /* 0x000fe4000f8efc3f */
[----:B------:R-:W-:Y:S02]  /*1610*/  ULEA UR6, UR39, UR4, 0xa ;  /* 0x0000000427067291 */ /* 0x000fe4000f8e503f */
[----:B------:R-:W-:-:S05]  /*1620*/  ULEA UR7, UR39, UR5, 0xb ;  /* 0x0000000527077291 */ /* 0x000fca000f8e583f */
[----:B------:R-:W-:Y:S02]  /*1630*/  UMOV UR8, UR6 ;  /* 0x0000000600087c82 */ /* 0x000fe40008000000 */
[----:B------:R-:W-:Y:S02]  /*1640*/  UMOV UR10, UR7 ;  /* 0x00000007000a7c82 */ /* 0x000fe40008000000 */
[----:B------:R-:W-:Y:S01]  /*1650*/  HGMMA.64x256x16.F32.BF16 R24, gdesc[UR8], RZ, !UPT, gsb0 ;  /* 0x03e00000081879f0 */ /* 0x000fe2000c0018ff */
[----:B------:R-:W-:Y:S02]  /*1660*/  UIADD3 UR8, UR6, 0x2, URZ ;  /* 0x0000000206087890 */ /* 0x000fe4000fffe03f */
[----:B------:R-:W-:Y:S01]  /*1670*/  UIADD3 UR10, UR7, 0x2, URZ ;  /* 0x00000002070a7890 */ /* 0x000fe2000fffe03f */
[----:B------:R-:W-:Y:S01]  /*1680*/  UMOV UR9, 0x40000040 ;  /* 0x4000004000097882 */ /* 0x000fe20000000000 */
[----:B------:R-:W-:Y:S01]  /*1690*/  UMOV UR11, 0x40000040 ;  /* 0x40000040000b7882 */ /* 0x000fe20000000000 */
[----:B------:R-:W-:-:S02]  /*16a0*/  WARPGROUP.DEPBAR.LE gsb0, 0x0 ;  /* 0x00008000000079c5 */ /* 0x000fc40000010000 */
[----:B------:R-:W-:-:S15]  /*16b0*/  WARPGROUP.ARRIVE ;  /* 0x00000000000079c5 */ /* 0x000fde0000000000 */
[----:B------:R-:W-:-:S05]  /*16c0*/  NOP ;  /* 0x0000000000007918 */ /* 0x000fca0000000000 */
[----:B------:R-:W-:Y:S01]  /*16d0*/  HGMMA.64x256x16.F32.BF16 R24, gdesc[UR8], R24, gsb0 ;  /* 0x03e00000081879f0 */ /* 0x000fe20008001818 */
[----:B------:R-:W-:Y:S02]  /*16e0*/  UIADD3 UR8, UR6, 0x4, URZ ;  /* 0x0000000406087890 */ /* 0x000fe4000fffe03f */
[----:B------:R-:W-:Y:S01]  /*16f0*/  UIADD3 UR10, UR7, 0x4, URZ ;  /* 0x00000004070a7890 */ /* 0x000fe2000fffe03f */
[----:B------:R-:W-:Y:S01]  /*1700*/  UMOV UR9, 0x40000040 ;  /* 0x4000004000097882 */ /* 0x000fe20000000000 */
[----:B------:R-:W-:Y:S01]  /*1710*/  UMOV UR11, 0x40000040 ;  /* 0x40000040000b7882 */ /* 0x000fe20000000000 */
[----:B------:R-:W-:Y:S02]  /*1720*/  WARPGROUP.DEPBAR.LE gsb0, 0x0 ;  /* 0x00008000000079c5 */ /* 0x000fe40000010000 */
        /* <DEDUP_REMOVED lines=10> */
[----:B------:R-:W-:Y:S03]  /*17d0*/  HGMMA.64x256x16.F32.BF16 R24, gdesc[UR8], R24, gsb0 ;  /* 0x03e00000081879f0 */ /* 0x000fe60008001818 */
[----:B------:R-:W-:Y:S02]  /*17e0*/  WARPGROUP.DEPBAR.LE gsb0, 0x0 ;  /* 0x00008000000079c5 */ /* 0x000fe40000010000 */
[----:B------:R-:W-:Y:S05]  /*17f0*/  @!P1 BRA `(.L_x_22) ;  /* 0x0000000400309947 */ /* 0x000fea0003800000 */
[----:B------:R-:W-:Y:S02]  /*1800*/  UIADD3 UR6, UR39, 0x1, URZ ;  /* 0x0000000127067890 */ /* 0x000fe4000fffe03f */
[----:B------:R-:W-:Y:S02]  /*1810*/  IMAD.U32 R3, RZ, RZ, UR39 ;  /* 0x00000027ff037e24 */ /* 0x000fe4000f8e00ff */
[----:B------:R-:W-:-:S04]  /*1820*/  UISETP.NE.AND UP0, UPT, UR6, 0x4, UPT ;  /* 0x000000040600788c */ /* 0x000fc8000bf05270 */
[----:B------:R-:W-:Y:S02]  /*1830*/  USEL UR7, URZ, 0x1, UP0 ;  /* 0x000000013f077887 */ /* 0x000fe40008000000 */
[----:B------:R-:W-:Y:S02]  /*1840*/  USEL UR6, UR6, URZ, UP0 ;  /* 0x0000003f06067287 */ /* 0x000fe40008000000 */
[----:B------:R-:W-:-:S06]  /*1850*/  ULOP3.LUT UR7, UR38, UR7, URZ, 0x3c, !UPT ;  /* 0x0000000726077292 */ /* 0x000fcc000f8e3c3f */
[----:B------:R-:W-:-:S07]  /*1860*/  IMAD.U32 R7, RZ, RZ, UR7 ;  /* 0x00000007ff077e24 */ /* 0x000fce000f8e00ff */
.L_x_29:
[----:B------:R-:W-:Y:S05]  /*1870*/  @!P0 BRA `(.L_x_23) ;  /* 0x0000000000048947 */ /* 0x000fea0003800000 */
[----:B------:R-:W-:Y:S01]  /*1880*/  BPT.TRAP 0x1 ;  /* 0x000000040000795c */ /* 0x000fe20000300000 */
.L_x_23:
[----:B------:R-:W2:Y:S01]  /*1890*/  S2UR UR8, SR_CgaCtaId ;  /* 0x00000000000879c3 */ /* 0x000ea20000008800 */
[----:B------:R-:W-:Y:S01]  /*18a0*/  UMOV UR7, 0x400 ;  /* 0x0000040000077882 */ /* 0x000fe20000000000 */
[----:B01----:R-:W-:Y:S01]  /*18b0*/  IMAD.U32 R5, RZ, RZ, UR6 ;  /* 0x00000006ff057e24 */ /* 0x003fe2000f8e00ff */
[----:B------:R-:W-:Y:S01]  /*18c0*/  SHF.L.U32 R4, R7, 0x1f, RZ ;  /* 0x0000001f07047819 */ /* 0x000fe200000006ff */
[----:B--2---:R-:W-:-:S06]  /*18d0*/  ULEA UR7, UR8, UR7, 0x18 ;  /* 0x0000000708077291 */ /* 0x004fcc000f8ec03f */
[----:B------:R-:W-:-:S04]  /*18e0*/  IMAD.U32 R6, RZ, RZ, UR7 ;  /* 0x00000007ff067e24 */ /* 0x000fc8000f8e00ff */
[----:B------:R-:W-:-:S04]  /*18f0*/  IMAD R5, R5, 0x8, R6 ;  /* 0x0000000805057824 */ /* 0x000fc800078e0206 */
[----:B------:R0:W1:Y:S01]  /*1900*/  SYNCS.PHASECHK.TRANS64.TRYWAIT P1, [R5+URZ], R4 ;  /* 0x00000004050075a7 */ /* 0x000062000802017f */
[----:B------:R-:W-:Y:S05]  /*1910*/  @!P0 BRA `(.L_x_24) ;  /* 0x0000000000048947 */ /* 0x000fea0003800000 */
[----:B------:R-:W-:Y:S01]  /*1920*/  BPT.TRAP 0x1 ;  /* 0x000000040000795c */ /* 0x000fe20000300000 */
.L_x_24:
[----:B-1----:R-:W-:Y:S05]  /*1930*/  @P1 BRA `(.L_x_25) ;  /* 0x0000000000081947 */ /* 0x002fea0003800000 */
[----:B------:R-:W1:Y:S02]  /*1940*/  SYNCS.PHASECHK.TRANS64.TRYWAIT P1, [R5+URZ], R4 ;  /* 0x00000004050075a7 */ /* 0x000e64000802017f */
[----:B-1----:R-:W-:Y:S05]  /*1950*/  @!P1 BRA `(.L_x_26) ;  /* 0x000000a0001c9947 */ /* 0x002fea0003800000 */
.L_x_25:
[----:B------:R-:W-:Y:S01]  /*1960*/  ULEA UR7, UR6, UR4, 0xa ;  /* 0x0000000406077291 */ /* 0x000fe2000f8e503f */
[----:B------:R-:W-:Y:S01]  /*1970*/  WARPGROUP.ARRIVE ;  /* 0x00000000000079c5 */ /* 0x000fe20000000000 */
[----:B------:R-:W-:Y:S01]  /*1980*/  ULEA UR12, UR6, UR5, 0xb ;  /* 0x00000005060c7291 */ /* 0x000fe2000f8e583f */
[----:B------:R-:W-:Y:S01]  /*1990*/  UMOV UR9, 0x40000040 ;  /* 0x4000004000097882 */ /* 0x000fe20000000000 */
[----:B------:R-:W-:-:S03]  /*19a0*/  UMOV UR11, 0x40000040 ;  /* 0x40000040000b7882 */ /* 0x000fc60000000000 */
[----:B------:R-:W-:Y:S02]  /*19b0*/  UMOV UR8, UR7 ;  /* 0x0000000700087c82 */ /* 0x000fe40008000000 */
[----:B------:R-:W-:Y:S02]  /*19c0*/  UMOV UR10, UR12 ;  /* 0x0000000c000a7c82 */ /* 0x000fe40008000000 */
[----:B------:R-:W-:Y:S01]  /*19d0*/  HGMMA.64x256x16.F32.BF16 R24, gdesc[UR8], R24, gsb0 ;  /* 0x03e00000081879f0 */ /* 0x000fe20008001818 */
        /* <DEDUP_REMOVED lines=26> */
[----:B------:R-:W-:Y:S01]  /*1b80*/  BPT.TRAP 0x1 ;  /* 0x000000040000795c */ /* 0x000fe20000300000 */
.L_x_27:
[----:B------:R-:W-:-:S13]  /*1b90*/  ISETP.NE.AND P1, PT, R22, RZ, PT ;  /* 0x000000ff1600720c */ /* 0x000fda0003f25270 */
[----:B01----:R-:W-:-:S04]  /*1ba0*/  @P1 IMAD R4, R3, 0x8, R6 ;  /* 0x0000000803041824 */ /* 0x003fc800078e0206 */
[----:B------:R-:W-:-:S05]  /*1bb0*/  @P1 VIADD R5, R4, 0x20 ;  /* 0x0000002004051836 */ /* 0x000fca0000000000 */
[----:B------:R-:W-:-:S04]  /*1bc0*/  @P1 PRMT R5, R152, 0x654, R5 ;  /* 0x0000065498051816 */ /* 0x000fc80000000005 */
[----:B------:R0:W-:Y:S01]  /*1bd0*/  @P1 SYNCS.ARRIVE.TRANS64.RED.A1T0 RZ, [R5+URZ], RZ ;  /* 0x000000ff05ff19a7 */ /* 0x0001e2000810043f */
[----:B------:R-:W-:-:S13]  /*1be0*/  ISETP.GT.U32.AND P1, PT, R19, 0x1, PT ;  /* 0x000000011300780c */ /* 0x000fda0003f24070 */
[----:B0-----:R-:W-:Y:S05]  /*1bf0*/  @P1 BRA `(.L_x_28) ;  /* 0x0000000000041947 */ /* 0x001fea0003800000 */
[----:B------:R-:W-:Y:S01]  /*1c00*/  BPT.TRAP 0x1 ;  /* 0x000000040000795c */ /* 0x000fe20000300000 */
.L_x_28:
[----:B------:R-:W-:Y:S01]  /*1c10*/  UIADD3 UR6, UR6, 0x1, URZ ;  /* 0x0000000106067890 */ /* 0x000fe2000fffe03f */
[C---:B------:R-:W-:Y:S01]  /*1c20*/  ISETP.GT.AND P2, PT, R0.reuse, 0x1, PT ;  /* 0x000000010000780c */ /* 0x040fe20003f44270 */
[----:B------:R-:W-:Y:S02]  /*1c30*/  VIADD R3, R3, 0x1 ;  /* 0x0000000103037836 */ /* 0x000fe40000000000 */
[----:B------:R-:W-:Y:S01]  /*1c40*/  UISETP.NE.AND UP0, UPT, UR6, 0x4, UPT ;  /* 0x000000040600788c */ /* 0x000fe2000bf05270 */
[----:B------:R-:W-:Y:S02]  /*1c50*/  VIADD R0, R0, 0xffffffff ;  /* 0xffffffff00007836 */ /* 0x000fe40000000000 */
[C---:B------:R-:W-:Y:S01]  /*1c60*/  ISETP.NE.AND P1, PT, R3.reuse, 0x4, PT ;  /* 0x000000040300780c */ /* 0x040fe20003f25270 */
[----:B------:R-:W-:Y:S02]  /*1c70*/  USEL UR7, URZ, 0x1, UP0 ;  /* 0x000000013f077887 */ /* 0x000fe40008000000 */
[----:B------:R-:W-:Y:S01]  /*1c80*/  USEL UR6, UR6, URZ, UP0 ;  /* 0x0000003f06067287 */ /* 0x000fe20008000000 */
[----:B------:R-:W-:-:S03]  /*1c90*/  SEL R3, R3, RZ, P1 ;  /* 0x000000ff03037207 */ /* 0x000fc60000800000 */
[----:B------:R-:W-:Y:S01]  /*1ca0*/  LOP3.LUT R7, R7, UR7, RZ, 0x3c, !PT ;  /* 0x0000000707077c12 */ /* 0x000fe2000f8e3cff */
[----:B------:R-:W-:Y:S07]  /*1cb0*/  @P2 BRA `(.L_x_29) ;  /* 0xfffffff800ec2947 */ /* 0x000fee000383ffff */
.L_x_22:
[----:B------:R-:W2:Y:S02]  /*1cc0*/  LDC R0, c[0x0][0x28c] ;  /* 0x0000a300ff007b82 */ /* 0x000ea40000000800 */
[----:B--2---:R-:W-:-:S13]  /*1cd0*/  ISETP.GE.AND P1, PT, R0, 0x1, PT ;  /* 0x000000010000780c */ /* 0x004fda0003f26270 */
[----:B------:R-:W-:Y:S05]  /*1ce0*/  @!P1 BRA `(.L_x_30) ;  /* 0x0000000000409947 */ /* 0x000fea0003800000 */
[----:B------:R-:W-:Y:S05]  /*1cf0*/  @!P0 BRA `(.L_x_31) ;  /* 0x0000000000048947 */ /* 0x000fea0003800000 */
[----:B------:R-:W-:Y:S01]  /*1d00*/  BPT.TRAP 0x1 ;  /* 0x000000040000795c */ /* 0x000fe20000300000 */
.L_x_31:
[----:B------:R-:W-:Y:S01]  /*1d10*/  ISETP.NE.AND P0, PT, R22, RZ, PT ;  /* 0x000000ff1600720c */ /* 0x000fe20003f05270 */
[----:B------:R-:W-:-:S12]  /*1d20*/  UISETP.LT.AND UP1, UPT, UR40, 0x1, UPT ;  /* 0x000000012800788c */ /* 0x000fd8000bf21270 */
[----:B------:R-:W-:-:S05]  /*1d30*/  VOTEU.ANY UP0, P0 ;  /* 0x00000000003f7886 */ /* 0x000fca0000000100 */
[----:B------:R-:W-:-:S04]  /*1d40*/  @UP0 USEL UR4, UR40, 0x1, UP1 ;  /* 0x0000000128040887 */ /* 0x000fc80008800000 */
[----:B------:R-:W-:-:S06]  /*1d50*/  @UP0 UIADD3 UR4, UR39, UR40, -UR4 ;  /* 0x0000002827040290 */ /* 0x000fcc000fffe804 */
[----:B------:R-:W-:-:S04]  /*1d60*/  IMAD.U32 R0, RZ, RZ, UR4 ;  /* 0x00000004ff007e24 */ /* 0x000fc8000f8e00ff */
[----:B------:R-:W-:-:S05]  /*1d70*/  @P0 IMAD.SHL.U32 R0, R0, 0x8, RZ ;  /* 0x0000000800000824 */ /* 0x000fca00078e00ff */
[----:B------:R-:W-:-:S04]  /*1d80*/  @P0 LOP3.LUT R0, R0, 0x18, RZ, 0xc0, !PT ;  /* 0x0000001800000812 */ /* 0x000fc800078ec0ff */
[----:B------:R-:W-:-:S04]  /*1d90*/  @P0 IADD3 R3, R6, 0x20, R0 ;  /* 0x0000002006030810 */ /* 0x000fc80007ffe000 */
[----:B------:R-:W-:-:S04]  /*1da0*/  @P0 PRMT R3, R152, 0x654, R3 ;  /* 0x0000065498030816 */ /* 0x000fc80000000003 */
[----:B------:R2:W-:Y:S01]  /*1db0*/  @P0 SYNCS.ARRIVE.TRANS64.RED.A1T0 RZ, [R3+URZ], RZ ;  /* 0x000000ff03ff09a7 */ /* 0x0005e2000810043f */
[----:B------:R-:W-:-:S13]  /*1dc0*/  ISETP.GT.U32.AND P0, PT, R19, 0x1, PT ;  /* 0x000000011300780c */ /* 0x000fda0003f04070 */
[----:B--2---:R-:W-:Y:S05]  /*1dd0*/  @P0 BRA `(.L_x_30) ;  /* 0x0000000000040947 */ /* 0x004fea0003800000 */
[----:B------:R-:W-:Y:S01]  /*1de0*/  BPT.TRAP 0x1 ;  /* 0x000000040000795c */ /* 0x000fe20000300000 */
.L_x_30:
[----:B------:R-:W2:Y:S01]  /*1df0*/  LDC R6, c[0x0][0x288] ;  /* 0x0000a200ff067b82 */ /* 0x000ea20000000800 */
[--C-:B------:R-:W-:Y:S01]  /*1e00*/  SHF.R.U32.HI R0, RZ, 0x2, R18.reuse ;  /* 0x00000002ff007819 */ /* 0x100fe20000011612 */
[----:B------:R-:W-:Y:S01]  /*1e10*/  UIADD3 UR39, UR40, UR39, URZ ;  /* 0x0000002728277290 */ /* 0x000fe2000fffe03f */
[----:B01----:R-:W-:Y:S01]  /*1e20*/  SHF.R.U32.HI R5, RZ, 0x7, R18 ;  /* 0x00000007ff057819 */ /* 0x003fe20000011612 */
[----:B------:R-:W-:Y:S01]  /*1e30*/  ULDC UR8, c[0x0][0x284] ;  /* 0x0000a10000087ab9 */ /* 0x000fe20000000800 */
[----:B------:R-:W-:Y:S01]  /*1e40*/  LOP3.LUT R4, R18, 0x60, RZ, 0xc0, !PT ;  /* 0x0000006012047812 */ /* 0x000fe200078ec0ff */
[----:B------:R-:W-:Y:S01]  /*1e50*/  USHF.R.U32.HI UR4, URZ, 0x2, UR39 ;  /* 0x000000023f047899 */ /* 0x000fe20008011627 */
[----:B------:R-:W-:Y:S01]  /*1e60*/  LOP3.LUT R3, R0, 0x7, RZ, 0xc0, !PT ;  /* 0x0000000700037812 */ /* 0x000fe200078ec0ff */
[----:B------:R-:W-:Y:S01]  /*1e70*/  UISETP.GT.U32.AND UP1, UPT, UR39, 0x3, UPT ;  /* 0x000000032700788c */ /* 0x000fe2000bf24070 */
[----:B------:R-:W-:Y:S01]  /*1e80*/  LOP3.LUT R0, R5, 0x1, RZ, 0xc0, !PT ;  /* 0x0000000105007812 */ /* 0x000fe200078ec0ff */
[----:B------:R-:W-:Y:S01]  /*1e90*/  ULOP3.LUT UR4, UR4, 0x1, URZ, 0xc0, !UPT ;  /* 0x0000000104047892 */ /* 0x000fe2000f8ec03f */
[----:B------:R-:W-:Y:S01]  /*1ea0*/  SHF.R.U32.HI R10, RZ, 0x1, R4 ;  /* 0x00000001ff0a7819 */ /* 0x000fe20000011604 */
[----:B------:R-:W-:Y:S01]  /*1eb0*/  IMAD.SHL.U32 R4, R18, 0x2, RZ ;  /* 0x0000000212047824 */ /* 0x000fe200078e00ff */
[----:B------:R-:W-:Y:S01]  /*1ec0*/  SHF.R.S32.HI R21, RZ, 0x1f, R23 ;  /* 0x0000001fff157819 */ /* 0x000fe20000011417 */
[----:B------:R-:W-:Y:S01]  /*1ed0*/  IMAD.SHL.U32 R8, R0, 0x40, RZ ;  /* 0x0000004000087824 */ /* 0x000fe200078e00ff */
[--C-:B------:R-:W-:Y:S01]  /*1ee0*/  IADD3 R5, RZ, -R10, -R3.reuse ;  /* 0x8000000aff057210 */ /* 0x100fe20007ffe803 */
[----:B------:R-:W-:Y:S01]  /*1ef0*/  UISETP.NE.U32.AND UP0, UPT, UR4, 0x1, UPT ;  /* 0x000000010400788c */ /* 0x000fe2000bf05070 */
[----:B------:R-:W-:Y:S01]  /*1f00*/  LOP3.LUT R4, R4, 0x6, RZ, 0xc0, !PT ;  /* 0x0000000604047812 */ /* 0x000fe200078ec0ff */
[----:B------:R-:W-:Y:S01]  /*1f10*/  ULDC.64 UR6, c[0x0][0x5d0] ;  /* 0x0001740000067ab9 */ /* 0x000fe20000000a00 */
[----:B------:R-:W-:Y:S01]  /*1f20*/  LOP3.LUT R3, R8, 0x40, R3, 0xe2, !PT ;  /* 0x0000004008037812 */ /* 0x000fe200078ee203 */
[----:B------:R-:W-:Y:S01]  /*1f30*/  IMAD R11, R0, -0x40, R5 ;  /* 0xffffffc0000b7824 */ /* 0x000fe200078e0205 */
[----:B------:R-:W-:Y:S01]  /*1f40*/  LOP3.LUT R0, R18, 0x3, RZ, 0xc0, !PT ;  /* 0x0000000312007812 */ /* 0x000fe200078ec0ff */
[----:B------:R-:W-:Y:S01]  /*1f50*/  UISETP.LT.U32.AND UP1, UPT, UR40, 0x4, UP1 ;  /* 0x000000042800788c */ /* 0x000fe20008f21070 */
[----:B------:R-:W-:Y:S01]  /*1f60*/  PRMT R8, R4, 0x6540, R153 ;  /* 0x0000654004087816 */ /* 0x000fe20000000099 */
[----:B------:R-:W-:Y:S01]  /*1f70*/  IMAD.SHL.U32 R153, R153, 0x100, RZ ;  /* 0x0000010099997824 */ /* 0x000fe200078e00ff */
[----:B------:R-:W-:Y:S01]  /*1f80*/  UISETP.GT.U32.AND UP0, UPT, UR40, 0x3, !UP0 ;  /* 0x000000032800788c */ /* 0x000fe2000c704070 */
[----:B--2---:R-:W-:Y:S01]  /*1f90*/  IMAD R12, R0, -0x2, R6 ;  /* 0xfffffffe000c7824 */ /* 0x004fe200078e0206 */
[----:B------:R-:W-:Y:S01]  /*1fa0*/  SHF.R.S32.HI R9, RZ, 0x1f, R8 ;  /* 0x0000001fff097819 */ /* 0x000fe20000011408 */
[C---:B------:R-:W-:Y:S01]  /*1fb0*/  IMAD.SHL.U32 R0, R154.reuse, 0x80, RZ ;  /* 0x000000809a007824 */ /* 0x040fe200078e00ff */
[----:B------:R-:W-:Y:S01]  /*1fc0*/  ISETP.GE.AND P0, PT, R153, R6, PT ;  /* 0x000000069900720c */ /* 0x000fe20003f06270 */
[----:B------:R-:W-:Y:S01]  /*1fd0*/  IMAD R4, R21, UR6, RZ ;  /* 0x0000000615047c24 */ /* 0x000fe2000f8e02ff */
[----:B------:R-:W-:Y:S01]  /*1fe0*/  USEL UR5, URZ, 0x1, !UP1 ;  /* 0x000000013f057887 */ /* 0x000fe2000c800000 */
[----:B------:R-:W-:Y:S01]  /*1ff0*/  IMAD.WIDE R6, R154, 0x80, RZ ;  /* 0x000000809a067825 */ /* 0x000fe200078e02ff */
[C---:B------:R-:W-:Y:S01]  /*2000*/  ISETP.GE.OR P0, PT, R0.reuse, UR8, P0 ;  /* 0x0000000800007c0c */ /* 0x040fe20008706670 */
[----:B------:R-:W-:Y:S01]  /*2010*/  USEL UR4, URZ, 0x1, !UP0 ;  /* 0x000000013f047887 */ /* 0x000fe2000c000000 */
[----:B------:R-:W-:Y:S01]  /*2020*/  IADD3 R0, -R0, UR8, R11 ;  /* 0x0000000800007c10 */ /* 0x000fe2000fffe10b */
[C---:B------:R-:W-:Y:S01]  /*2030*/  IMAD R13, R23.reuse, UR7, R4 ;  /* 0x00000007170d7c24 */ /* 0x040fe2000f8e0204 */
[----:B------:R-:W-:Y:S01]  /*2040*/  ULOP3.LUT UR39, UR39, 0x3, URZ, 0xc0, !UPT ;  /* 0x0000000327277892 */ /* 0x000fe2000f8ec03f */
[----:B------:R-:W-:Y:S01]  /*2050*/  IMAD.WIDE.U32 R4, R23, UR6, R8 ;  /* 0x0000000617047c25 */ /* 0x000fe2000f8e0008 */
[----:B------:R-:W-:Y:S01]  /*2060*/  ULOP3.LUT UR38, UR4, UR38, UR5, 0x96, !UPT ;  /* 0x0000002604267292 */ /* 0x000fe2000f8e9605 */
[----:B------:R-:W-:-:S02]  /*2070*/  LOP3.LUT R169, R6, R3, R10, 0xfe, !PT ;  /* 0x0000000306a97212 */ /* 0x000fc400078efe0a */
[----:B------:R-:W-:Y:S02]  /*2080*/  IMAD.IADD R5, R5, 0x1, R13 ;  /* 0x0000000105057824 */ /* 0x000fe400078e020d */
[----:B------:R-:W-:Y:S02]  /*2090*/  IMAD.IADD R3, R12, 0x1, -R153 ;  /* 0x000000010c037824 */ /* 0x000fe400078e0a99 */
[----:B------:R-:W-:Y:S01]  /*20a0*/  IMAD.MOV.U32 R154, RZ, RZ, -0x1 ;  /* 0xffffffffff9a7424 */ /* 0x000fe200078e00ff */
[----:B------:R-:W-:Y:S06]  /*20b0*/  @P0 BRA `(.L_x_32) ;  /* 0x0000007800dc0947 */ /* 0x000fec0003800000 */
[----:B------:R-:W0:Y:S01]  /*20c0*/  LDC.64 R10, c[0x0][0x5c8] ;  /* 0x00017200ff0a7b82 */ /* 0x000e220000000a00 */
[----:B-----5:R-:W-:Y:S01]  /*20d0*/  FSETP.NEU.AND P0, PT, R156, RZ, PT ;  /* 0x000000ff9c00720b */ /* 0x020fe20003f0d000 */
[----:B------:R-:W-:Y:S01]  /*20e0*/  BSSY B0, `(.L_x_32) ;  /* 0x00007b4000007945 */ /* 0x000fe20003800000 */
[----:B------:R-:W-:-:S04]  /*20f0*/  ISETP.GT.AND P2, PT, R3, RZ, PT ;  /* 0x000000ff0300720c */ /* 0x000fc80003f44270 */
[----:B------:R-:W-:Y:S01]  /*2100*/  ISETP.GT.AND P1, PT, R0, RZ, P2 ;  /* 0x000000ff0000720c */ /* 0x000fe20001724270 */
[-C--:B0-----:R-:W-:Y:S02]  /*2110*/  IMAD R12, R7, R10.reuse, RZ ;  /* 0x0000000a070c7224 */ /* 0x081fe400078e02ff */
[----:B------:R-:W-:-:S04]  /*2120*/  IMAD.WIDE.U32 R160, R169, R10, R4 ;  /* 0x0000000aa9a07225 */ /* 0x000fc800078e0004 */
[----:B------:R-:W-:-:S04]  /*2130*/  IMAD R5, R169, R11, R12 ;  /* 0x0000000ba9057224 */ /* 0x000fc800078e020c */
[----:B------:R-:W-:Y:S01]  /*2140*/  IMAD.IADD R153, R161, 0x1, R5 ;  /* 0x00000001a1997824 */ /* 0x000fe200078e0205 */
[----:B------:R-:W-:Y:S06]  /*2150*/  @!P0 BRA `(.L_x_33) ;  /* 0x0000005400988947 */ /* 0x000fec0003800000 */
[----:B------:R-:W0:Y:S01]  /*2160*/  LDC.64 R14, c[0x0][0x5b8] ;  /* 0x00016e00ff0e7b82 */ /* 0x000e220000000a00 */
[----:B------:R-:W-:-:S07]  /*2170*/  ULDC.64 UR4, c[0x0][0x5c0] ;  /* 0x0001700000047ab9 */ /* 0x000fce0000000a00 */
[----:B------:R-:W1:Y:S08]  /*2180*/  LDC.64 R166, c[0x0][0x5b0] ;  /* 0x00016c00ffa67b82 */ /* 0x000e700000000a00 */
[----:B------:R-:W2:Y:S01]  /*2190*/  LDC.64 R12, c[0x0][0x5a8] ;  /* 0x00016a00ff0c7b82 */ /* 0x000ea20000000a00 */
[-C--:B0-----:R-:W-:Y:S02]  /*21a0*/  IMAD R4, R21, R14.reuse, RZ ;  /* 0x0000000e15047224 */ /* 0x081fe400078e02ff */
[----:B------:R-:W-:-:S04]  /*21b0*/  IMAD.WIDE.U32 R162, R23, R14, R8 ;  /* 0x0000000e17a27225 */ /* 0x000fc800078e0008 */
[----:B------:R-:W-:Y:S02]  /*21c0*/  IMAD R161, R23, R15, R4 ;  /* 0x0000000f17a17224 */ /* 0x000fe400078e0204 */
[-C--:B-1----:R-:W-:Y:S02]  /*21d0*/  IMAD R6, R7, R166.reuse, RZ ;  /* 0x000000a607067224 */ /* 0x082fe400078e02ff */
[----:B------:R-:W-:Y:S02]  /*21e0*/  IMAD.IADD R21, R163, 0x1, R161 ;  /* 0x00000001a3157824 */ /* 0x000fe400078e02a1 */
[----:B------:R-:W-:Y:S02]  /*21f0*/  IMAD.MOV.U32 R20, RZ, RZ, R162 ;  /* 0x000000ffff147224 */ /* 0x000fe400078e00a2 */
[C---:B------:R-:W-:Y:S02]  /*2200*/  IMAD R165, R169.reuse, R167, R6 ;  /* 0x000000a7a9a57224 */ /* 0x040fe400078e0206 */
[----:B------:R-:W-:-:S04]  /*2210*/  IMAD.WIDE.U32 R4, R169, R166, R20 ;  /* 0x000000a6a9047225 */ /* 0x000fc800078e0014 */
[----:B------:R-:W-:Y:S01]  /*2220*/  IMAD.IADD R5, R5, 0x1, R165 ;  /* 0x0000000105057824 */ /* 0x000fe200078e02a5 */
[----:B--2---:R-:W-:-:S04]  /*2230*/  LEA R6, P0, R4, R12, 0x1 ;  /* 0x0000000c04067211 */ /* 0x004fc800078008ff */
[----:B------:R-:W-:-:S05]  /*2240*/  LEA.HI.X R7, R4, R13, R5, 0x1, P0 ;  /* 0x0000000d04077211 */ /* 0x000fca00000f0c05 */
[----:B------:R0:W2:Y:S01]  /*2250*/  @P1 LDG.E.LTC128B.U16 R15, desc[UR36][R6.64] ;  /* 0x00000024060f1981 */ /* 0x0000a2000c1e1520 */
[----:B------:R-:W-:Y:S01]  /*2260*/  LEA R4, P0, R160, UR4, 0x1 ;  /* 0x00000004a0047c11 */ /* 0x000fe2000f8008ff */
[----:B------:R-:W-:Y:S01]  /*2270*/  IMAD.WIDE.U32 R158, R169, R166, R8 ;  /* 0x000000a6a99e7225 */ /* 0x000fe200078e0008 */
[----:B------:R-:W-:Y:S03]  /*2280*/  BSSY B1, `(.L_x_34) ;  /* 0x0000012000017945 */ /* 0x000fe60003800000 */
[----:B------:R-:W-:Y:S02]  /*2290*/  IMAD.IADD R159, R165, 0x1, R159 ;  /* 0x00000001a59f7824 */ /* 0x000fe400078e029f */
[----:B------:R-:W-:-:S04]  /*22a0*/  IMAD.WIDE.U32 R158, R23, R14, R158 ;  /* 0x0000000e179e7225 */ /* 0x000fc800078e009e */
[----:B0-----:R-:W-:Y:S01]  /*22b0*/  IMAD.IADD R7, R161, 0x1, R159 ;  /* 0x00000001a1077824 */ /* 0x001fe200078e029f */
[----:B------:R-:W-:Y:S02]  /*22c0*/  LEA R6, P4, R158, R12, 0x1 ;  /* 0x0000000c9e067211 */ /* 0x000fe400078808ff */
[----:B------:R-:W-:Y:S02]  /*22d0*/  SHF.L.U64.HI R159, R166, 0x3, R167 ;  /* 0x00000003a69f7819 */ /* 0x000fe400000102a7 */
[----:B------:R-:W-:Y:S01]  /*22e0*/  LEA.HI.X R7, R158, R13, R7, 0x1, P4 ;  /* 0x0000000d9e077211 */ /* 0x000fe200020f0c07 */
[----:B------:R-:W-:Y:S02]  /*22f0*/  IMAD.SHL.U32 R158, R166, 0x8, RZ ;  /* 0x00000008a69e7824 */ /* 0x000fe400078e00ff */
[----:B--2---:R-:W-:-:S04]  /*2300*/  IMAD.U32 R5, R15, 0x10000, RZ ;  /* 0x000100000f057824 */ /* 0x004fc800078e00ff */
[----:B------:R-:W-:-:S04]  /*2310*/  FMUL R5, R5, R156 ;  /* 0x0000009c05057220 */ /* 0x000fc80000400000 */
[----:B------:R-:W-:Y:S01]  /*2320*/  FFMA R24, R24, R155, R5 ;  /* 0x0000009b18187223 */ /* 0x000fe20000000005 */
[----:B------:R-:W-:Y:S02]  /*2330*/  LEA.HI.X R5, R160, UR5, R153, 0x1, P0 ;  /* 0x00000005a0057c11 */ /* 0x000fe400080f0c99 */
[----:B------:R-:W-:Y:S02]  /*2340*/  ISETP.GT.AND P0, PT, R3, 0x1, PT ;  /* 0x000000010300780c */ /* 0x000fe40003f04270 */
[----:B------:R-:W-:Y:S02]  /*2350*/  F2FP.BF16.F32.PACK_AB R24, RZ, R24 ;  /* 0x00000018ff18723e */ /* 0x000fe400000010ff */
[----:B------:R-:W-:-:S03]  /*2360*/  ISETP.GT.AND P3, PT, R0, RZ, P0 ;  /* 0x000000ff0000720c */ /* 0x000fc60000764270 */
[----:B------:R0:W-:Y:S10]  /*2370*/  @P1 STG.E.U16 desc[UR36][R4.64], R24 ;  /* 0x0000001804001986 */ /* 0x0001f4000c101524 */
[----:B------:R-:W-:Y:S05]  /*2380*/  @!P3 BRA `(.L_x_35) ;  /* 0x000000000004b947 */ /* 0x000fea0003800000 */
[----:B------:R1:W5:Y:S02]  /*2390*/  LDG.E.LTC128B.U16 R15, desc[UR36][R6.64+0x2] ;  /* 0x00000224060f7981 */ /* 0x000364000c1e1520 */
.L_x_35:
[----:B------:R-:W-:Y:S05]  /*23a0*/  BSYNC B1 ;  /* 0x0000000000017941 */ /* 0x000fea0003800000 */
.L_x_34:
[----:B-----5:R-:W-:Y:S01]  /*23b0*/  IMAD.U32 R153, R15, 0x10000, RZ ;  /* 0x000100000f997824 */ /* 0x020fe200078e00ff */
[----:B------:R-:W-:Y:S01]  /*23c0*/  ISETP.GT.AND P2, PT, R0, 0x8, P2 ;  /* 0x000000080000780c */ /* 0x000fe20001744270 */
[----:B------:R-:W-:Y:S01]  /*23d0*/  IMAD.WIDE.U32 R158, R169, R166, R158 ;  /* 0x000000a6a99e7225 */ /* 0x000fe200078e009e */
[----:B0-----:R-:W-:-:S03]  /*23e0*/  PRMT R24, R15, 0x7610, R24 ;  /* 0x000076100f187816 */ /* 0x001fc60000000018 */
[----:B------:R-:W-:Y:S01]  /*23f0*/  FMUL R20, R153, R156 ;  /* 0x0000009c99147220 */ /* 0x000fe20000400000 */
[----:B------:R-:W-:Y:S01]  /*2400*/  IMAD.IADD R165, R165, 0x1, R159 ;  /* 0x00000001a5a57824 */ /* 0x000fe200078e029f */
[----:B------:R-:W-:Y:S02]  /*2410*/  IADD3 R162, P1, R162, R158, RZ ;  /* 0x0000009ea2a27210 */ /* 0x000fe40007f3e0ff */
[----:B------:R-:W-:-:S03]  /*2420*/  FFMA R25, R25, R155, R20 ;  /* 0x0000009b19197223 */ /* 0x000fc60000000014 */
[----:B------:R-:W-:Y:S02]  /*2430*/  IMAD.X R21, R165, 0x1, R21, P1 ;  /* 0x00000001a5157824 */ /* 0x000fe400008e0615 */
[----:B------:R-:W-:Y:S02]  /*2440*/  F2FP.BF16.F32.PACK_AB R25, RZ, R25 ;  /* 0x00000019ff19723e */ /* 0x000fe400000010ff */
[C---:B------:R-:W-:Y:S02]  /*2450*/  LEA R20, P1, R162.reuse, R12, 0x1 ;  /* 0x0000000ca2147211 */ /* 0x040fe400078208ff */
[----:B------:R-:W-:Y:S02]  /*2460*/  PRMT R153, R25, 0x7610, R153 ;  /* 0x0000761019997816 */ /* 0x000fe40000000099 */
[----:B------:R-:W-:-:S03]  /*2470*/  LEA.HI.X R21, R162, R13, R21, 0x1, P1 ;  /* 0x0000000da2157211 */ /* 0x000fc600008f0c15 */
[----:B------:R0:W-:Y:S04]  /*2480*/  @P3 STG.E.U16 desc[UR36][R4.64+0x2], R153 ;  /* 0x0000029904003986 */ /* 0x0001e8000c101524 */
[----:B------:R-:W2:Y:S01]  /*2490*/  @P2 LDG.E.LTC128B.U16 R24, desc[UR36][R20.64] ;  /* 0x0000002414182981 */ /* 0x000ea2000c1e1520 */
[----:B------:R-:W-:Y:S01]  /*24a0*/  IADD3 R8, P1, R8, R158, RZ ;  /* 0x0000009e08087210 */ /* 0x000fe20007f3e0ff */
[----:B------:R-:W-:Y:S01]  /*24b0*/  BSSY B1, `(.L_x_36) ;  /* 0x0000011000017945 */ /* 0x000fe20003800000 */
[----:B------:R-:W-:Y:S02]  /*24c0*/  SHF.L.U64.HI R11, R10, 0x4, R11 ;  /* 0x000000040a0b7819 */ /* 0x000fe4000001020b */
[----:B------:R-:W-:Y:S01]  /*24d0*/  ISETP.GT.AND P0, PT, R0, 0x8, P0 ;  /* 0x000000080000780c */ /* 0x000fe20000704270 */
[----:B------:R-:W-:Y:S01]  /*24e0*/  IMAD.X R9, R9, 0x1, R165, P1 ;  /* 0x0000000109097824 */ /* 0x000fe200008e06a5 */
[----:B------:R-:W-:-:S05]  /*24f0*/  LEA R10, P1, R10, R4, 0x4 ;  /* 0x000000040a0a7211 */ /* 0x000fca00078220ff */
[----:B------:R-:W-:Y:S02]  /*2500*/  IMAD.X R11, R11, 0x1, R5, P1 ;  /* 0x000000010b0b7824 */ /* 0x000fe400008e0605 */
[----:B--2---:R-:W-:-:S04]  /*2510*/  IMAD.U32 R15, R24, 0x10000, RZ ;  /* 0x00010000180f7824 */ /* 0x004fc800078e00ff */
[----:B------:R-:W-:Y:S01]  /*2520*/  FMUL R25, R15, R156 ;  /* 0x0000009c0f197220 */ /* 0x000fe20000400000 */
[----:B------:R-:W-:-:S04]  /*2530*/  IMAD.WIDE.U32 R14, R23, R14, R8 ;  /* 0x0000000e170e7225 */ /* 0x000fc800078e0008 */
[----:B------:R-:W-:Y:S01]  /*2540*/  FFMA R25, R26, R155, R25 ;  /* 0x0000009b1a197223 */ /* 0x000fe20000000019 */
[----:B------:R-:W-:Y:S01]  /*2550*/  IMAD.IADD R9, R161, 0x1, R15 ;  /* 0x00000001a1097824 */ /* 0x000fe200078e020f */
[----:B------:R-:W-:-:S03]  /*2560*/  LEA R8, P3, R14, R12, 0x1 ;  /* 0x0000000c0e087211 */ /* 0x000fc600078608ff */
[----:B------:R-:W-:Y:S02]  /*2570*/  F2FP.BF16.F32.PACK_AB R25, RZ, R25 ;  /* 0x00000019ff19723e */ /* 0x000fe400000010ff */
[----:B------:R-:W-:-:S03]  /*2580*/  LEA.HI.X R9, R14, R13, R9, 0x1, P3 ;  /* 0x0000000d0e097211 */ /* 0x000fc600018f0c09 */
[----:B------:R0:W-:Y:S01]  /*2590*/  @P2 STG.E.U16 desc[UR36][R10.64], R25 ;  /* 0x000000190a002986 */ /* 0x0001e2000c101524 */
[----:B------:R-:W-:Y:S05]  /*25a0*/  @!P0 BRA `(.L_x_37) ;  /* 0x0000000000048947 */ /* 0x000fea0003800000 */
[----:B------:R2:W5:Y:S02]  /*25b0*/  LDG.E.LTC128B.U16 R24, desc[UR36][R8.64+0x2] ;  /* 0x0000022408187981 */ /* 0x000564000c1e1520 */
.L_x_37:
[----:B------:R-:W-:Y:S05]  /*25c0*/  BSYNC B1 ;  /* 0x0000000000017941 */ /* 0x000fea0003800000 */
.L_x_36:
[----:B-----5:R-:W-:Y:S01]  /*25d0*/  IMAD.U32 R13, R24, 0x10000, RZ ;  /* 0x00010000180d7824 */ /* 0x020fe200078e00ff */
[----:B------:R-:W-:Y:S01]  /*25e0*/  ISETP.GT.AND P1, PT, R3, 0x8, PT ;  /* 0x000000080300780c */ /* 0x000fe20003f24270 */
[----:B------:R-:W-:Y:S02]  /*25f0*/  BSSY B1, `(.L_x_38) ;  /* 0x0000008000017945 */ /* 0x000fe40003800000 */
[----:B------:R-:W-:Y:S01]  /*2600*/  FMUL R12, R13, R156 ;  /* 0x0000009c0d0c7220 */ /* 0x000fe20000400000 */
[----:B------:R-:W-:-:S03]  /*2610*/  ISETP.GT.AND P2, PT, R0, RZ, P1 ;  /* 0x000000ff0000720c */ /* 0x000fc60000f44270 */
[----:B------:R-:W-:-:S05]  /*2620*/  FFMA R12, R27, R155, R12 ;  /* 0x0000009b1b0c7223 */ /* 0x000fca000000000c */
[----:B------:R-:W-:-:S05]  /*2630*/  F2FP.BF16.F32.PACK_AB R12, RZ, R12 ;  /* 0x0000000cff0c723e */ /* 0x000fca00000010ff */
[----:B------:R3:W-:Y:S01]  /*2640*/  @P0 STG.E.U16 desc[UR36][R10.64+0x2], R12 ;  /* 0x0000020c0a000986 */ /* 0x0007e2000c101524 */
[----:B------:R-:W-:Y:S05]  /*2650*/  @!P2 BRA `(.L_x_39) ;  /* 0x000000000004a947 */ /* 0x000fea0003800000 */
[----:B------:R4:W5:Y:S02]  /*2660*/  LDG.E.LTC128B.U16 R24, desc[UR36][R6.64+0x10] ;  /* 0x0000102406187981 */ /* 0x000964000c1e1520 */
.L_x_39:
[----:B------:R-:W-:Y:S05]  /*2670*/  BSYNC B1 ;  /* 0x0000000000017941 */ /* 0x000fea0003800000 */
.L_x_38:
        /* <DEDUP_REMOVED lines=10> */
.L_x_41:
[----:B------:R-:W-:Y:S05]  /*2720*/  BSYNC B1 ;  /* 0x0000000000017941 */ /* 0x000fea0003800000 */
.L_x_40:
[----:B0----5:R-:W-:Y:S01]  /*2730*/  IMAD.U32 R13, R24, 0x10000, RZ ;  /* 0x00010000180d7824 */ /* 0x021fe200078e00ff */
[----:B------:R-:W-:Y:S01]  /*2740*/  ISETP.GT.AND P1, PT, R0, 0x8, P1 ;  /* 0x000000080000780c */ /* 0x000fe20000f24270 */
[----:B------:R-:W-:Y:S02]  /*2750*/  BSSY B1, `(.L_x_42) ;  /* 0x0000007000017945 */ /* 0x000fe40003800000 */
[----:B---3--:R-:W-:-:S04]  /*2760*/  FMUL R12, R13, R156 ;  /* 0x0000009c0d0c7220 */ /* 0x008fc80000400000 */
[----:B------:R-:W-:-:S05]  /*2770*/  FFMA R12, R29, R155, R12 ;  /* 0x0000009b1d0c7223 */ /* 0x000fca000000000c */
[----:B------:R-:W-:-:S05]  /*2780*/  F2FP.BF16.F32.PACK_AB R12, RZ, R12 ;  /* 0x0000000cff0c723e */ /* 0x000fca00000010ff */
[----:B------:R0:W-:Y:S01]  /*2790*/  @P3 STG.E.U16 desc[UR36][R4.64+0x12], R12 ;  /* 0x0000120c04003986 */ /* 0x0001e2000c101524 */
[----:B------:R-:W-:Y:S05]  /*27a0*/  @!P1 BRA `(.L_x_43) ;  /* 0x0000000000049947 */ /* 0x000fea0003800000 */
[----:B------:R3:W5:Y:S02]  /*27b0*/  LDG.E.LTC128B.U16 R24, desc[UR36][R8.64+0x10] ;  /* 0x0000102408187981 */ /* 0x000764000c1e1520 */
.L_x_43:
[----:B------:R-:W-:Y:S05]  /*27c0*/  BSYNC B1 ;  /* 0x0000000000017941 */ /* 0x000fea0003800000 */
.L_x_42:
[----:B-----5:R-:W-:Y:S01]  /*27d0*/  IMAD.U32 R13, R24, 0x10000, RZ ;  /* 0x00010000180d7824 */ /* 0x020fe200078e00ff */
[----:B------:R-:W-:Y:S01]  /*27e0*/  ISETP.GT.AND P0, PT, R0, 0x8, P0 ;  /* 0x000000080000780c */ /* 0x000fe20000704270 */
[----:B------:R-:W-:Y:S02]  /*27f0*/  BSSY B1, `(.L_x_44) ;  /* 0x0000007000017945 */ /* 0x000fe40003800000 */
[----:B------:R-:W-:-:S04]  /*2800*/  FMUL R13, R13, R156 ;  /* 0x0000009c0d0d7220 */ /* 0x000fc80000400000 */
[----:B------:R-:W-:-:S05]  /*2810*/  FFMA R13, R30, R155, R13 ;  /* 0x0000009b1e0d7223 */ /* 0x000fca000000000d */
[----:B------:R-:W-:-:S05]  /*2820*/  F2FP.BF16.F32.PACK_AB R13, RZ, R13 ;  /* 0x0000000dff0d723e */ /* 0x000fca00000010ff */
[----:B------:R0:W-:Y:S01]  /*2830*/  @P1 STG.E.U16 desc[UR36][R10.64+0x10], R13 ;  /* 0x0000100d0a001986 */ /* 0x0001e2000c101524 */
[----:B------:R-:W-:Y:S05]  /*2840*/  @!P0 BRA `(.L_x_45) ;  /* 0x0000000000048947 */ /* 0x000fea0003800000 */
[----:B------:R0:W5:Y:S02]  /*2850*/  LDG.E.LTC128B.U16 R24, desc[UR36][R8.64+0x12] ;  /* 0x0000122408187981 */ /* 0x000164000c1e1520 */
.L_x_45:
[----:B------:R-:W-:Y:S05]  /*2860*/  BSYNC B1 ;  /* 0x0000000000017941 */ /* 0x000fea0003800000 */
.L_x_44:
[----:B0----5:R-:W-:Y:S01]  /*2870*/  IMAD.U32 R13, R24, 0x10000, RZ ;  /* 0x00010000180d7824 */ /* 0x021fe200078e00ff */
        /* <DEDUP_REMOVED lines=9> */
.L_x_47:
[----:B------:R-:W-:Y:S05]  /*2910*/  BSYNC B1 ;  /* 0x0000000000017941 */ /* 0x000fea0003800000 */
.L_x_46:
        /* <DEDUP_REMOVED lines=10> */
.L_x_49:
[----:B------:R-:W-:Y:S05]  /*29c0*/  BSYNC B1 ;  /* 0x0000000000017941 */ /* 0x000fea0003800000 */
.L_x_48:
[----:B0----5:R-:W-:Y:S01]  /*29d0*/  IMAD.U32 R13, R24, 0x10000, RZ ;  /* 0x00010000180d7824 */ /* 0x021fe200078e00ff */
        /* <DEDUP_REMOVED lines=8> */
.L_x_51:
[----:B------:R-:W-:Y:S05]  /*2a60*/  BSYNC B1 ;  /* 0x0000000000017941 */ /* 0x000fea0003800000 */
.L_x_50:
        /* <DEDUP_REMOVED lines=9> */
.L_x_53:
[----:B------:R-:W-:Y:S05]  /*2b00*/  BSYNC B1 ;  /* 0x0000000000017941 */ /* 0x000fea0003800000 */
.L_x_52:
        /* <DEDUP_REMOVED lines=10> */
.L_x_55:
[----:B------:R-:W-:Y:S05]  /*2bb0*/  BSYNC B1 ;  /* 0x0000000000017941 */ /* 0x000fea0003800000 */
.L_x_54:
        /* <DEDUP_REMOVED lines=10> */
.L_x_57:
[----:B------:R-:W-:Y:S05]  /*2c60*/  BSYNC B1 ;  /* 0x0000000000017941 */ /* 0x000fea0003800000 */
.L_x_56:
        /* <DEDUP_REMOVED lines=9> */
.L_x_59:
[----:B------:R-:W-:Y:S05]  /*2d00*/  BSYNC B1 ;  /* 0x0000000000017941 */ /* 0x000fea0003800000 */
.L_x_58:
        /* <DEDUP_REMOVED lines=9> */
.L_x_61:
[----:B------:R-:W-:Y:S05]  /*2da0*/  BSYNC B1 ;  /* 0x0000000000017941 */ /* 0x000fea0003800000 */
.L_x_60:
        /* <DEDUP_REMOVED lines=10> */
.L_x_63:
[----:B------:R-:W-:Y:S05]  /*2e50*/  BSYNC B1 ;  /* 0x0000000000017941 */ /* 0x000fea0003800000 */
.L_x_62:
        /* <DEDUP_REMOVED lines=10> */
.L_x_65:
[----:B------:R-:W-:Y:S05]  /*2f00*/  BSYNC B1 ;  /* 0x0000000000017941 */ /* 0x000fea0003800000 */
.L_x_64:
        /* <DEDUP_REMOVED lines=9> */
.L_x_67:
[----:B------:R-:W-:Y:S05]  /*2fa0*/  BSYNC B1 ;  /* 0x0000000000017941 */ /* 0x000fea0003800000 */
.L_x_66:
        /* <DEDUP_REMOVED lines=9> */
.L_x_69:
[----:B------:R-:W-:Y:S05]  /*3040*/  BSYNC B1 ;  /* 0x0000000000017941 */ /* 0x000fea0003800000 */
.L_x_68:
        /* <DEDUP_REMOVED lines=10> */
.L_x_71:
[----:B------:R-:W-:Y:S05]  /*30f0*/  BSYNC B1 ;  /* 0x0000000000017941 */ /* 0x000fea0003800000 */
.L_x_70:
        /* <DEDUP_REMOVED lines=10> */
.L_x_73:
[----:B------:R-:W-:Y:S05]  /*31a0*/  BSYNC B1 ;  /* 0x0000000000017941 */ /* 0x000fea0003800000 */
.L_x_72:
        /* <DEDUP_REMOVED lines=9> */
.L_x_75:
[----:B------:R-:W-:Y:S05]  /*3240*/  BSYNC B1 ;  /* 0x0000000000017941 */ /* 0x000fea0003800000 */
.L_x_74:
        /* <DEDUP_REMOVED lines=9> */
.L_x_77:
[----:B------:R-:W-:Y:S05]  /*32e0*/  BSYNC B1 ;  /* 0x0000000000017941 */ /* 0x000fea0003800000 */
.L_x_76:
        /* <DEDUP_REMOVED lines=10> */
.L_x_79:
[----:B------:R-:W-:Y:S05]  /*3390*/  BSYNC B1 ;  /* 0x0000000000017941 */ /* 0x000fea0003800000 */
.L_x_78:
        /* <DEDUP_REMOVED lines=10> */
.L_x_81:
[----:B------:R-:W-:Y:S05]  /*3440*/  BSYNC B1 ;  /* 0x0000000000017941 */ /* 0x000fea0003800000 */
.L_x_80:
        /* <DEDUP_REMOVED lines=9> */
.L_x_83:
[----:B------:R-:W-:Y:S05]  /*34e0*/  BSYNC B1 ;  /* 0x0000000000017941 */ /* 0x000fea0003800000 */
.L_x_82:
        /* <DEDUP_REMOVED lines=9> */
.L_x_85:
[----:B------:R-:W-:Y:S05]  /*3580*/  BSYNC B1 ;  /* 0x0000000000017941 */ /* 0x000fea0003800000 */
.L_x_84:
        /* <DEDUP_REMOVED lines=10> */
.L_x_87:
[----:B------:R-:W-:Y:S05]  /*3630*/  BSYNC B1 ;  /* 0x0000000000017941 */ /* 0x000fea0003800000 */
.L_x_86:
        /* <DEDUP_REMOVED lines=10> */
.L_x_89:
[----:B------:R-:W-:Y:S05]  /*36e0*/  BSYNC B1 ;  /* 0x0000000000017941 */ /* 0x000fea0003800000 */
.L_x_88:
        /* <DEDUP_REMOVED lines=9> */
.L_x_91:
[----:B------:R-:W-:Y:S05]  /*3780*/  BSYNC B1 ;  /* 0x0000000000017941 */ /* 0x000fea0003800000 */
.L_x_90:
        /* <DEDUP_REMOVED lines=9> */
.L_x_93:
[----:B------:R-:W-:Y:S05]  /*3820*/  BSYNC B1 ;  /* 0x0000000000017941 */ /* 0x000fea0003800000 */
.L_x_92:
        /* <DEDUP_REMOVED lines=10> */
.L_x_95:
[----:B------:R-:W-:Y:S05]  /*38d0*/  BSYNC B1 ;  /* 0x0000000000017941 */ /* 0x000fea0003800000 */
.L_x_94:
        /* <DEDUP_REMOVED lines=10> */
.L_x_97:
[----:B------:R-:W-:Y:S05]  /*3980*/  BSYNC B1 ;  /* 0x0000000000017941 */ /* 0x000fea0003800000 */
.L_x_96:
        /* <DEDUP_REMOVED lines=9> */
.L_x_99:
[----:B------:R-:W-:Y:S05]  /*3a20*/  BSYNC B1 ;  /* 0x0000000000017941 */ /* 0x000fea0003800000 */
.L_x_98:
        /* <DEDUP_REMOVED lines=9> */
.L_x_101:
[----:B------:R-:W-:Y:S05]  /*3ac0*/  BSYNC B1 ;  /* 0x0000000000017941 */ /* 0x000fea0003800000 */
.L_x_100:
        /* <DEDUP_REMOVED lines=10> */
.L_x_103:
[----:B------:R-:W-:Y:S05]  /*3b70*/  BSYNC B1 ;  /* 0x0000000000017941 */ /* 0x000fea0003800000 */
.L_x_102:
        /* <DEDUP_REMOVED lines=10> */
.L_x_105:
[----:B------:R-:W-:Y:S05]  /*3c20*/  BSYNC B1 ;  /* 0x0000000000017941 */ /* 0x000fea0003800000 */
.L_x_104:
        /* <DEDUP_REMOVED lines=9> */
.L_x_107:
[----:B------:R-:W-:Y:S05]  /*3cc0*/  BSYNC B1 ;  /* 0x0000000000017941 */ /* 0x000fea0003800000 */
.L_x_106:
        /* <DEDUP_REMOVED lines=9> */
.L_x_109:
[----:B------:R-:W-:Y:S05]  /*3d60*/  BSYNC B1 ;  /* 0x0000000000017941 */ /* 0x000fea0003800000 */
.L_x_108:
        /* <DEDUP_REMOVED lines=10> */
.L_x_111:
[----:B------:R-:W-:Y:S05]  /*3e10*/  BSYNC B1 ;  /* 0x0000000000017941 */ /* 0x000fea0003800000 */
.L_x_110:
        /* <DEDUP_REMOVED lines=10> */
.L_x_113:
[----:B------:R-:W-:Y:S05]  /*3ec0*/  BSYNC B1 ;  /* 0x0000000000017941 */ /* 0x000fea0003800000 */
.L_x_112:
        /* <DEDUP_REMOVED lines=9> */
.L_x_115:
[----:B------:R-:W-:Y:S05]  /*3f60*/  BSYNC B1 ;  /* 0x0000000000017941 */ /* 0x000fea0003800000 */
.L_x_114:
        /* <DEDUP_REMOVED lines=9> */
.L_x_117:
[----:B------:R-:W-:Y:S05]  /*4000*/  BSYNC B1 ;  /* 0x0000000000017941 */ /* 0x000fea0003800000 */
.L_x_116:
        /* <DEDUP_REMOVED lines=10> */
.L_x_119:
[----:B------:R-:W-:Y:S05]  /*40b0*/  BSYNC B1 ;  /* 0x0000000000017941 */ /* 0x000fea0003800000 */
.L_x_118:
        /* <DEDUP_REMOVED lines=10> */
.L_x_121:
[----:B------:R-:W-:Y:S05]  /*4160*/  BSYNC B1 ;  /* 0x0000000000017941 */ /* 0x000fea0003800000 */
.L_x_120:
        /* <DEDUP_REMOVED lines=9> */
.L_x_123:
[----:B------:R-:W-:Y:S05]  /*4200*/  BSYNC B1 ;  /* 0x0000000000017941 */ /* 0x000fea0003800000 */
.L_x_122:
        /* <DEDUP_REMOVED lines=9> */
.L_x_125:
[----:B------:R-:W-:Y:S05]  /*42a0*/  BSYNC B1 ;  /* 0x0000000000017941 */ /* 0x000fea0003800000 */
.L_x_124:
        /* <DEDUP_REMOVED lines=10> */
.L_x_127:
[----:B------:R-:W-:Y:S05]  /*4350*/  BSYNC B1 ;  /* 0x0000000000017941 */ /* 0x000fea0003800000 */
.L_x_126:
        /* <DEDUP_REMOVED lines=10> */
.L_x_129:
[----:B------:R-:W-:Y:S05]  /*4400*/  BSYNC B1 ;  /* 0x0000000000017941 */ /* 0x000fea0003800000 */
.L_x_128:
        /* <DEDUP_REMOVED lines=9> */
.L_x_131:
[----:B------:R-:W-:Y:S05]  /*44a0*/  BSYNC B1 ;  /* 0x0000000000017941 */ /* 0x000fea0003800000 */
.L_x_130:
        /* <DEDUP_REMOVED lines=9> */
.L_x_133:
[----:B------:R-:W-:Y:S05]  /*4540*/  BSYNC B1 ;  /* 0x0000000000017941 */ /* 0x000fea0003800000 */
.L_x_132:
        /* <DEDUP_REMOVED lines=10> */
.L_x_135:
[----:B------:R-:W-:Y:S05]  /*45f0*/  BSYNC B1 ;  /* 0x0000000000017941 */ /* 0x000fea0003800000 */
.L_x_134:
        /* <DEDUP_REMOVED lines=10> */
.L_x_137:
[----:B------:R-:W-:Y:S05]  /*46a0*/  BSYNC B1 ;  /* 0x0000000000017941 */ /* 0x000fea0003800000 */
.L_x_136:
        /* <DEDUP_REMOVED lines=9> */
.L_x_139:
[----:B------:R-:W-:Y:S05]  /*4740*/  BSYNC B1 ;  /* 0x0000000000017941 */ /* 0x000fea0003800000 */
.L_x_138:
        /* <DEDUP_REMOVED lines=9> */
.L_x_141:
[----:B------:R-:W-:Y:S05]  /*47e0*/  BSYNC B1 ;  /* 0x0000000000017941 */ /* 0x000fea0003800000 */
.L_x_140:
        /* <DEDUP_REMOVED lines=10> */
.L_x_143:
[----:B------:R-:W-:Y:S05]  /*4890*/  BSYNC B1 ;  /* 0x0000000000017941 */ /* 0x000fea0003800000 */
.L_x_142:
        /* <DEDUP_REMOVED lines=10> */
.L_x_145:
[----:B------:R-:W-:Y:S05]  /*4940*/  BSYNC B1 ;  /* 0x0000000000017941 */ /* 0x000fea0003800000 */
.L_x_144:
        /* <DEDUP_REMOVED lines=9> */
.L_x_147:
[----:B------:R-:W-:Y:S05]  /*49e0*/  BSYNC B1 ;  /* 0x0000000000017941 */ /* 0x000fea0003800000 */
.L_x_146:
        /* <DEDUP_REMOVED lines=9> */
.L_x_149:
[----:B------:R-:W-:Y:S05]  /*4a80*/  BSYNC B1 ;  /* 0x0000000000017941 */ /* 0x000fea0003800000 */
.L_x_148:
        /* <DEDUP_REMOVED lines=10> */
.L_x_151:
[----:B------:R-:W-:Y:S05]  /*4b30*/  BSYNC B1 ;  /* 0x0000000000017941 */ /* 0x000fea0003800000 */
.L_x_150:
        /* <DEDUP_REMOVED lines=10> */
.L_x_153:
[----:B------:R-:W-:Y:S05]  /*4be0*/  BSYNC B1 ;  /* 0x0000000000017941 */ /* 0x000fea0003800000 */
.L_x_152:
        /* <DEDUP_REMOVED lines=9> */
.L_x_155:
[----:B------:R-:W-:Y:S05]  /*4c80*/  BSYNC B1 ;  /* 0x0000000000017941 */ /* 0x000fea0003800000 */
.L_x_154:
        /* <DEDUP_REMOVED lines=9> */
.L_x_157:
[----:B------:R-:W-:Y:S05]  /*4d20*/  BSYNC B1 ;  /* 0x0000000000017941 */ /* 0x000fea0003800000 */
.L_x_156:
        /* <DEDUP_REMOVED lines=10> */
.L_x_159:
[----:B------:R-:W-:Y:S05]  /*4dd0*/  BSYNC B1 ;  /* 0x0000000000017941 */ /* 0x000fea0003800000 */
.L_x_158:
        /* <DEDUP_REMOVED lines=10> */
.L_x_161:
[----:B------:R-:W-:Y:S05]  /*4e80*/  BSYNC B1 ;  /* 0x0000000000017941 */ /* 0x000fea0003800000 */
.L_x_160:
        /* <DEDUP_REMOVED lines=9> */
.L_x_163:
[----:B------:R-:W-:Y:S05]  /*4f20*/  BSYNC B1 ;  /* 0x0000000000017941 */ /* 0x000fea0003800000 */
.L_x_162:
        /* <DEDUP_REMOVED lines=9> */
.L_x_165:
[----:B------:R-:W-:Y:S05]  /*4fc0*/  BSYNC B1 ;  /* 0x0000000000017941 */ /* 0x000fea0003800000 */
.L_x_164:
        /* <DEDUP_REMOVED lines=10> */
.L_x_167:
[----:B------:R-:W-:Y:S05]  /*5070*/  BSYNC B1 ;  /* 0x0000000000017941 */ /* 0x000fea0003800000 */
.L_x_166:
        /* <DEDUP_REMOVED lines=10> */
.L_x_169:
[----:B------:R-:W-:Y:S05]  /*5120*/  BSYNC B1 ;  /* 0x0000000000017941 */ /* 0x000fea0003800000 */
.L_x_168:
        /* <DEDUP_REMOVED lines=9> */
.L_x_171:
[----:B------:R-:W-:Y:S05]  /*51c0*/  BSYNC B1 ;  /* 0x0000000000017941 */ /* 0x000fea0003800000 */
.L_x_170:
        /* <DEDUP_REMOVED lines=9> */
.L_x_173:
[----:B------:R-:W-:Y:S05]  /*5260*/  BSYNC B1 ;  /* 0x0000000000017941 */ /* 0x000fea0003800000 */
.L_x_172:
        /* <DEDUP_REMOVED lines=10> */
.L_x_175:
[----:B------:R-:W-:Y:S05]  /*5310*/  BSYNC B1 ;  /* 0x0000000000017941 */ /* 0x000fea0003800000 */
.L_x_174:
        /* <DEDUP_REMOVED lines=10> */
.L_x_177:
[----:B------:R-:W-:Y:S05]  /*53c0*/  BSYNC B1 ;  /* 0x0000000000017941 */ /* 0x000fea0003800000 */
.L_x_176:
        /* <DEDUP_REMOVED lines=9> */
.L_x_179:
[----:B------:R-:W-:Y:S05]  /*5460*/  BSYNC B1 ;  /* 0x0000000000017941 */ /* 0x000fea0003800000 */
.L_x_178:
        /* <DEDUP_REMOVED lines=9> */
.L_x_181:
[----:B------:R-:W-:Y:S05]  /*5500*/  BSYNC B1 ;  /* 0x0000000000017941 */ /* 0x000fea0003800000 */
.L_x_180:
        /* <DEDUP_REMOVED lines=10> */
.L_x_183:
[----:B------:R-:W-:Y:S05]  /*55b0*/  BSYNC B1 ;  /* 0x0000000000017941 */ /* 0x000fea0003800000 */
.L_x_182:
        /* <DEDUP_REMOVED lines=10> */
.L_x_185:
[----:B------:R-:W-:Y:S05]  /*5660*/  BSYNC B1 ;  /* 0x0000000000017941 */ /* 0x000fea0003800000 */
.L_x_184:
        /* <DEDUP_REMOVED lines=9> */
.L_x_187:
[----:B------:R-:W-:Y:S05]  /*5700*/  BSYNC B1 ;  /* 0x0000000000017941 */ /* 0x000fea0003800000 */
.L_x_186:
        /* <DEDUP_REMOVED lines=9> */
.L_x_189:
[----:B------:R-:W-:Y:S05]  /*57a0*/  BSYNC B1 ;  /* 0x0000000000017941 */ /* 0x000fea0003800000 */
.L_x_188:
        /* <DEDUP_REMOVED lines=10> */
.L_x_191:
[----:B------:R-:W-:Y:S05]  /*5850*/  BSYNC B1 ;  /* 0x0000000000017941 */ /* 0x000fea0003800000 */
.L_x_190:
        /* <DEDUP_REMOVED lines=10> */
.L_x_193:
[----:B------:R-:W-:Y:S05]  /*5900*/  BSYNC B1 ;  /* 0x0000000000017941 */ /* 0x000fea0003800000 */
.L_x_192:
        /* <DEDUP_REMOVED lines=9> */
.L_x_195:
[----:B------:R-:W-:Y:S05]  /*59a0*/  BSYNC B1 ;  /* 0x0000000000017941 */ /* 0x000fea0003800000 */
.L_x_194:
        /* <DEDUP_REMOVED lines=9> */
.L_x_197:
[----:B------:R-:W-:Y:S05]  /*5a40*/  BSYNC B1 ;  /* 0x0000000000017941 */ /* 0x000fea0003800000 */
.L_x_196:
        /* <DEDUP_REMOVED lines=10> */
.L_x_199:
[----:B------:R-:W-:Y:S05]  /*5af0*/  BSYNC B1 ;  /* 0x0000000000017941 */ /* 0x000fea0003800000 */
.L_x_198:
        /* <DEDUP_REMOVED lines=10> */
.L_x_201:
[----:B------:R-:W-:Y:S05]  /*5ba0*/  BSYNC B1 ;  /* 0x0000000000017941 */ /* 0x000fea0003800000 */
.L_x_200:
        /* <DEDUP_REMOVED lines=9> */
.L_x_203:
[----:B------:R-:W-:Y:S05]  /*5c40*/  BSYNC B1 ;  /* 0x0000000000017941 */ /* 0x000fea0003800000 */
.L_x_202:
        /* <DEDUP_REMOVED lines=9> */
.L_x_205:
[----:B------:R-:W-:Y:S05]  /*5ce0*/  BSYNC B1 ;  /* 0x0000000000017941 */ /* 0x000fea0003800000 */
.L_x_204:
        /* <DEDUP_REMOVED lines=10> */
.L_x_207:
[----:B------:R-:W-:Y:S05]  /*5d90*/  BSYNC B1 ;  /* 0x0000000000017941 */ /* 0x000fea0003800000 */
.L_x_206:
        /* <DEDUP_REMOVED lines=10> */
.L_x_209:
[----:B------:R-:W-:Y:S05]  /*5e40*/  BSYNC B1 ;  /* 0x0000000000017941 */ /* 0x000fea0003800000 */
.L_x_208:
        /* <DEDUP_REMOVED lines=9> */
.L_x_211:
[----:B------:R-:W-:Y:S05]  /*5ee0*/  BSYNC B1 ;  /* 0x0000000000017941 */ /* 0x000fea0003800000 */
.L_x_210:
        /* <DEDUP_REMOVED lines=9> */
.L_x_213:
[----:B------:R-:W-:Y:S05]  /*5f80*/  BSYNC B1 ;  /* 0x0000000000017941 */ /* 0x000fea0003800000 */
.L_x_212:
        /* <DEDUP_REMOVED lines=10> */
.L_x_215:
[----:B------:R-:W-:Y:S05]  /*6030*/  BSYNC B1 ;  /* 0x0000000000017941 */ /* 0x000fea0003800000 */
.L_x_214:
        /* <DEDUP_REMOVED lines=10> */
.L_x_217:
[----:B------:R-:W-:Y:S05]  /*60e0*/  BSYNC B1 ;  /* 0x0000000000017941 */ /* 0x000fea0003800000 */
.L_x_216:
        /* <DEDUP_REMOVED lines=9> */
.L_x_219:
[----:B------:R-:W-:Y:S05]  /*6180*/  BSYNC B1 ;  /* 0x0000000000017941 */ /* 0x000fea0003800000 */
.L_x_218:
        /* <DEDUP_REMOVED lines=9> */
.L_x_221:
[----:B------:R-:W-:Y:S05]  /*6220*/  BSYNC B1 ;  /* 0x0000000000017941 */ /* 0x000fea0003800000 */
.L_x_220:
        /* <DEDUP_REMOVED lines=10> */
.L_x_223:
[----:B------:R-:W-:Y:S05]  /*62d0*/  BSYNC B1 ;  /* 0x0000000000017941 */ /* 0x000fea0003800000 */
.L_x_222:
        /* <DEDUP_REMOVED lines=10> */
.L_x_225:
[----:B------:R-:W-:Y:S05]  /*6380*/  BSYNC B1 ;  /* 0x0000000000017941 */ /* 0x000fea0003800000 */
.L_x_224:
        /* <DEDUP_REMOVED lines=9> */
.L_x_227:
[----:B------:R-:W-:Y:S05]  /*6420*/  BSYNC B1 ;  /* 0x0000000000017941 */ /* 0x000fea0003800000 */
.L_x_226:
        /* <DEDUP_REMOVED lines=9> */
.L_x_229:
[----:B------:R-:W-:Y:S05]  /*64c0*/  BSYNC B1 ;  /* 0x0000000000017941 */ /* 0x000fea0003800000 */
.L_x_228:
        /* <DEDUP_REMOVED lines=10> */
.L_x_231:
[----:B------:R-:W-:Y:S05]  /*6570*/  BSYNC B1 ;  /* 0x0000000000017941 */ /* 0x000fea0003800000 */
.L_x_230:
        /* <DEDUP_REMOVED lines=10> */
.L_x_233:
[----:B------:R-:W-:Y:S05]  /*6620*/  BSYNC B1 ;  /* 0x0000000000017941 */ /* 0x000fea0003800000 */
.L_x_232:
        /* <DEDUP_REMOVED lines=9> */
.L_x_235:
[----:B------:R-:W-:Y:S05]  /*66c0*/  BSYNC B1 ;  /* 0x0000000000017941 */ /* 0x000fea0003800000 */
.L_x_234:
        /* <DEDUP_REMOVED lines=9> */
.L_x_237:
[----:B------:R-:W-:Y:S05]  /*6760*/  BSYNC B1 ;  /* 0x0000000000017941 */ /* 0x000fea0003800000 */
.L_x_236:
        /* <DEDUP_REMOVED lines=10> */
.L_x_239:
[----:B------:R-:W-:Y:S05]  /*6810*/  BSYNC B1 ;  /* 0x0000000000017941 */ /* 0x000fea0003800000 */
.L_x_238:
        /* <DEDUP_REMOVED lines=10> */
.L_x_241:
[----:B------:R-:W-:Y:S05]  /*68c0*/  BSYNC B1 ;  /* 0x0000000000017941 */ /* 0x000fea0003800000 */
.L_x_240:
        /* <DEDUP_REMOVED lines=9> */
.L_x_243:
[----:B------:R-:W-:Y:S05]  /*6960*/  BSYNC B1 ;  /* 0x0000000000017941 */ /* 0x000fea0003800000 */
.L_x_242:
        /* <DEDUP_REMOVED lines=9> */
.L_x_245:
[----:B------:R-:W-:Y:S05]  /*6a00*/  BSYNC B1 ;  /* 0x0000000000017941 */ /* 0x000fea0003800000 */
.L_x_244:
        /* <DEDUP_REMOVED lines=10> */
.L_x_247:
[----:B------:R-:W-:Y:S05]  /*6ab0*/  BSYNC B1 ;  /* 0x0000000000017941 */ /* 0x000fea0003800000 */
.L_x_246:
        /* <DEDUP_REMOVED lines=10> */
.L_x_249:
[----:B------:R-:W-:Y:S05]  /*6b60*/  BSYNC B1 ;  /* 0x0000000000017941 */ /* 0x000fea0003800000 */
.L_x_248:
        /* <DEDUP_REMOVED lines=9> */
.L_x_251:
[----:B------:R-:W-:Y:S05]  /*6c00*/  BSYNC B1 ;  /* 0x0000000000017941 */ /* 0x000fea0003800000 */
.L_x_250:
        /* <DEDUP_REMOVED lines=9> */
.L_x_253:
[----:B------:R-:W-:Y:S05]  /*6ca0*/  BSYNC B1 ;  /* 0x0000000000017941 */ /* 0x000fea0003800000 */
.L_x_252:
        /* <DEDUP_REMOVED lines=10> */
.L_x_255:
[----:B------:R-:W-:Y:S05]  /*6d50*/  BSYNC B1 ;  /* 0x0000000000017941 */ /* 0x000fea0003800000 */
.L_x_254:
        /* <DEDUP_REMOVED lines=10> */
.L_x_257:
[----:B------:R-:W-:Y:S05]  /*6e00*/  BSYNC B1 ;  /* 0x0000000000017941 */ /* 0x000fea0003800000 */
.L_x_256:
        /* <DEDUP_REMOVED lines=9> */
.L_x_259:
[----:B------:R-:W-:Y:S05]  /*6ea0*/  BSYNC B1 ;  /* 0x0000000000017941 */ /* 0x000fea0003800000 */
.L_x_258:
        /* <DEDUP_REMOVED lines=9> */
.L_x_261:
[----:B------:R-:W-:Y:S05]  /*6f40*/  BSYNC B1 ;  /* 0x0000000000017941 */ /* 0x000fea0003800000 */
.L_x_260:
        /* <DEDUP_REMOVED lines=10> */
.L_x_263:
[----:B------:R-:W-:Y:S05]  /*6ff0*/  BSYNC B1 ;  /* 0x0000000000017941 */ /* 0x000fea0003800000 */
.L_x_262:
        /* <DEDUP_REMOVED lines=10> */
.L_x_265:
[----:B------:R-:W-:Y:S05]  /*70a0*/  BSYNC B1 ;  /* 0x0000000000017941 */ /* 0x000fea0003800000 */
.L_x_264:
        /* <DEDUP_REMOVED lines=9> */
.L_x_267:
[----:B------:R-:W-:Y:S05]  /*7140*/  BSYNC B1 ;  /* 0x0000000000017941 */ /* 0x000fea0003800000 */
.L_x_266:
        /* <DEDUP_REMOVED lines=9> */
.L_x_269:
[----:B------:R-:W-:Y:S05]  /*71e0*/  BSYNC B1 ;  /* 0x0000000000017941 */ /* 0x000fea0003800000 */
.L_x_268:
        /* <DEDUP_REMOVED lines=10> */
.L_x_271:
[----:B------:R-:W-:Y:S05]  /*7290*/  BSYNC B1 ;  /* 0x0000000000017941 */ /* 0x000fea0003800000 */
.L_x_270:
        /* <DEDUP_REMOVED lines=10> */
.L_x_273:
[----:B------:R-:W-:Y:S05]  /*7340*/  BSYNC B1 ;  /* 0x0000000000017941 */ /* 0x000fea0003800000 */
.L_x_272:
        /* <DEDUP_REMOVED lines=9> */
.L_x_275:
[----:B------:R-:W-:Y:S05]  /*73e0*/  BSYNC B1 ;  /* 0x0000000000017941 */ /* 0x000fea0003800000 */
.L_x_274:
        /* <DEDUP_REMOVED lines=9> */
.L_x_277:
[----:B------:R-:W-:Y:S05]  /*7480*/  BSYNC B1 ;  /* 0x0000000000017941 */ /* 0x000fea0003800000 */
.L_x_276:
        /* <DEDUP_REMOVED lines=10> */
.L_x_279:
[----:B------:R-:W-:Y:S05]  /*7530*/  BSYNC B1 ;  /* 0x0000000000017941 */ /* 0x000fea0003800000 */
.L_x_278:
        /* <DEDUP_REMOVED lines=10> */
.L_x_281:
[----:B------:R-:W-:Y:S05]  /*75e0*/  BSYNC B1 ;  /* 0x0000000000017941 */ /* 0x000fea0003800000 */
.L_x_280:
[----:B-----5:R-:W-:Y:S01]  /*75f0*/  IMAD.U32 R3, R24, 0x10000, RZ ;  /* 0x0001000018037824 */ /* 0x020fe200078e00ff */
[----:B------:R-:W-:Y:S01]  /*7600*/  ISETP.GT.AND P1, PT, R0, 0x8, P1 ;  /* 0x000000080000780c */ /* 0x000fe20000f24270 */
[----:B------:R-:W-:Y:S02]  /*7610*/  BSSY B1, `(.L_x_282) ;  /* 0x0000007000017945 */ /* 0x000fe40003800000 */
[----:B01--4-:R-:W-:-:S04]  /*7620*/  FMUL R6, R3, R156 ;  /* 0x0000009c03067220 */ /* 0x013fc80000400000 */
[----:B------:R-:W-:-:S05]  /*7630*/  FFMA R6, R149, R155, R6 ;  /* 0x0000009b95067223 */ /* 0x000fca0000000006 */
[----:B------:R-:W-:-:S05]  /*7640*/  F2FP.BF16.F32.PACK_AB R6, RZ, R6 ;  /* 0x00000006ff06723e */ /* 0x000fca00000010ff */
[----:B------:R0:W-:Y:S01]  /*7650*/  @P3 STG.E.U16 desc[UR36][R4.64+0x1f2], R6 ;  /* 0x0001f20604003986 */ /* 0x0001e2000c101524 */
[----:B------:R-:W-:Y:S05]  /*7660*/  @!P1 BRA `(.L_x_283) ;  /* 0x0000000000049947 */ /* 0x000fea0003800000 */
[----:B------:R1:W5:Y:S02]  /*7670*/  LDG.E.LTC128B.U16 R24, desc[UR36][R8.64+0x1f0] ;  /* 0x0001f02408187981 */ /* 0x000364000c1e1520 */
.L_x_283:
[----:B------:R-:W-:Y:S05]  /*7680*/  BSYNC B1 ;  /* 0x0000000000017941 */ /* 0x000fea0003800000 */
.L_x_282:
[----:B-----5:R-:W-:Y:S01]  /*7690*/  IMAD.U32 R3, R24, 0x10000, RZ ;  /* 0x0001000018037824 */ /* 0x020fe200078e00ff */
[----:B------:R-:W-:Y:S01]  /*76a0*/  ISETP.GT.AND P0, PT, R0, 0x8, P0 ;  /* 0x000000080000780c */ /* 0x000fe20000704270 */
[----:B0-----:R-:W-:Y:S01]  /*76b0*/  @P1 IMAD.MOV.U32 R4, RZ, RZ, R10 ;  /* 0x000000ffff041224 */ /* 0x001fe200078e000a */
[----:B------:R-:W-:Y:S01]  /*76c0*/  BSSY B1, `(.L_x_284) ;  /* 0x0000008000017945 */ /* 0x000fe20003800000 */
[----:B------:R-:W-:Y:S01]  /*76d0*/  FMUL R3, R3, R156 ;  /* 0x0000009c03037220 */ /* 0x000fe20000400000 */
[----:B------:R-:W-:-:S03]  /*76e0*/  @P1 IMAD.MOV.U32 R5, RZ, RZ, R11 ;  /* 0x000000ffff051224 */ /* 0x000fc600078e000b */
[----:B------:R-:W-:-:S05]  /*76f0*/  FFMA R3, R150, R155, R3 ;  /* 0x0000009b96037223 */ /* 0x000fca0000000003 */
[----:B------:R-:W-:-:S05]  /*7700*/  F2FP.BF16.F32.PACK_AB R3, RZ, R3 ;  /* 0x00000003ff03723e */ /* 0x000fca00000010ff */
[----:B------:R0:W-:Y:S01]  /*7710*/  @P1 STG.E.U16 desc[UR36][R4.64+0x1f0], R3 ;  /* 0x0001f00304001986 */ /* 0x0001e2000c101524 */
[----:B------:R-:W-:Y:S05]  /*7720*/  @!P0 BRA `(.L_x_285) ;  /* 0x0000000000048947 */ /* 0x000fea0003800000 */
[----:B------:R4:W5:Y:S02]  /*7730*/  LDG.E.LTC128B.U16 R24, desc[UR36][R8.64+0x1f2] ;  /* 0x0001f22408187981 */ /* 0x000964000c1e1520 */
.L_x_285:
[----:B------:R-:W-:Y:S05]  /*7740*/  BSYNC B1 ;  /* 0x0000000000017941 */ /* 0x000fea0003800000 */
.L_x_284:
[----:B------:R-:W-:Y:S05]  /*7750*/  @!P0 BRA `(.L_x_286) ;  /* 0x0000002400308947 */ /* 0x000fea0003800000 */
[----:B0----5:R-:W-:-:S04]  /*7760*/  IMAD.U32 R3, R24, 0x10000, RZ ;  /* 0x0001000018037824 */ /* 0x021fc800078e00ff */
[----:B------:R-:W-:-:S04]  /*7770*/  FMUL R0, R3, R156 ;  /* 0x0000009c03007220 */ /* 0x000fc80000400000 */
[----:B------:R-:W-:-:S05]  /*7780*/  FFMA R0, R151, R155, R0 ;  /* 0x0000009b97007223 */ /* 0x000fca0000000000 */
[----:B------:R-:W-:-:S05]  /*7790*/  F2FP.BF16.F32.PACK_AB R0, RZ, R0 ;  /* 0x00000000ff00723e */ /* 0x000fca00000010ff */
[----:B------:R0:W-:Y:S01]  /*77a0*/  STG.E.U16 desc[UR36][R10.64+0x1f2], R0 ;  /* 0x0001f2000a007986 */ /* 0x0001e2000c101524 */
[----:B------:R-:W-:Y:S05]  /*77b0*/  BRA `(.L_x_286) ;  /* 0x0000002400187947 */ /* 0x000fea0003800000 */
.L_x_33:
[----:B------:R-:W-:Y:S01]  /*77c0*/  ISETP.GT.AND P0, PT, R3, 0x1, PT ;  /* 0x000000010300780c */ /* 0x000fe20003f04270 */
[----:B------:R-:W-:Y:S01]  /*77d0*/  ULDC.64 UR4, c[0x0][0x5c0] ;  /* 0x0001700000047ab9 */ /* 0x000fe20000000a00 */
[-C--:B------:R-:W-:Y:S01]  /*77e0*/  FMUL R24, R24, R155.reuse ;  /* 0x0000009b18187220 */ /* 0x080fe20000400000 */
[-C--:B------:R-:W-:Y:S01]  /*77f0*/  FMUL R25, R25, R155.reuse ;  /* 0x0000009b19197220 */ /* 0x080fe20000400000 */
[----:B------:R-:W-:Y:S01]  /*7800*/  ISETP.GT.AND P3, PT, R0, RZ, P0 ;  /* 0x000000ff0000720c */ /* 0x000fe20000764270 */
[-C--:B------:R-:W-:Y:S01]  /*7810*/  FMUL R26, R26, R155.reuse ;  /* 0x0000009b1a1a7220 */ /* 0x080fe20000400000 */
[----:B------:R-:W-:Y:S01]  /*7820*/  LEA R4, P4, R160, UR4, 0x1 ;  /* 0x00000004a0047c11 */ /* 0x000fe2000f8808ff */
[-C--:B------:R-:W-:Y:S01]  /*7830*/  FMUL R27, R27, R155.reuse ;  /* 0x0000009b1b1b7220 */ /* 0x080fe20000400000 */
[----:B------:R-:W-:Y:S01]  /*7840*/  F2FP.BF16.F32.PACK_AB R24, RZ, R24 ;  /* 0x00000018ff18723e */ /* 0x000fe200000010ff */
[-C--:B------:R-:W-:Y:S01]  /*7850*/  FMUL R28, R28, R155.reuse ;  /* 0x0000009b1c1c7220 */ /* 0x080fe20000400000 */
[----:B------:R-:W-:Y:S01]  /*7860*/  LEA.HI.X R5, R160, UR5, R153, 0x1, P4 ;  /* 0x00000005a0057c11 */ /* 0x000fe2000a0f0c99 */
[----:B------:R-:W-:Y:S01]  /*7870*/  FMUL R29, R29, R155 ;  /* 0x0000009b1d1d7220 */ /* 0x000fe20000400000 */
[----:B------:R-:W-:Y:S01]  /*7880*/  F2FP.BF16.F32.PACK_AB R25, RZ, R25 ;  /* 0x00000019ff19723e */ /* 0x000fe200000010ff */
[-C--:B------:R-:W-:Y:S01]  /*7890*/  FMUL R30, R30, R155.reuse ;  /* 0x0000009b1e1e7220 */ /* 0x080fe20000400000 */
[----:B------:R-:W-:Y:S01]  /*78a0*/  SHF.L.U64.HI R11, R10, 0x4, R11 ;  /* 0x000000040a0b7819 */ /* 0x000fe2000001020b */
[----:B------:R-:W-:Y:S01]  /*78b0*/  @P1 STG.E.U16 desc[UR36][R4.64], R24 ;  /* 0x0000001804001986 */ /* 0x000fe2000c101524 */
[----:B------:R-:W-:Y:S01]  /*78c0*/  ISETP.GT.AND P1, PT, R3, 0x8, PT ;  /* 0x000000080300780c */ /* 0x000fe20003f24270 */
[-C--:B------:R-:W-:Y:S01]  /*78d0*/  FMUL R31, R31, R155.reuse ;  /* 0x0000009b1f1f7220 */ /* 0x080fe20000400000 */
[----:B------:R-:W-:Y:S01]  /*78e0*/  ISETP.GT.AND P4, PT, R0, 0x8, P0 ;  /* 0x000000080000780c */ /* 0x000fe20000784270 */
[----:B------:R-:W-:Y:S01]  /*78f0*/  @P3 STG.E.U16 desc[UR36][R4.64+0x2], R25 ;  /* 0x0000021904003986 */ /* 0x000fe2000c101524 */
[----:B------:R-:W-:Y:S01]  /*7900*/  LEA R6, P3, R10, R4, 0x4 ;  /* 0x000000040a067211 */ /* 0x000fe200078620ff */
[-C--:B------:R-:W-:Y:S01]  /*7910*/  FMUL R32, R32, R155.reuse ;  /* 0x0000009b20207220 */ /* 0x080fe20000400000 */
[C---:B------:R-:W-:Y:S01]  /*7920*/  ISETP.GT.AND P2, PT, R0.reuse, 0x8, P2 ;  /* 0x000000080000780c */ /* 0x040fe20001744270 */
[-C--:B------:R-:W-:Y:S01]  /*7930*/  FMUL R33, R33, R155.reuse ;  /* 0x0000009b21217220 */ /* 0x080fe20000400000 */
[----:B------:R-:W-:Y:S01]  /*7940*/  ISETP.GT.AND P0, PT, R3, 0x9, PT ;  /* 0x000000090300780c */ /* 0x000fe20003f04270 */
[----:B------:R-:W-:Y:S01]  /*7950*/  IMAD.X R7, R11, 0x1, R5, P3 ;  /* 0x000000010b077824 */ /* 0x000fe200018e0605 */
[----:B------:R-:W-:Y:S01]  /*7960*/  ISETP.GT.AND P5, PT, R0, RZ, P1 ;  /* 0x000000ff0000720c */ /* 0x000fe20000fa4270 */
[-C--:B------:R-:W-:Y:S01]  /*7970*/  FMUL R34, R34, R155.reuse ;  /* 0x0000009b22227220 */ /* 0x080fe20000400000 */
[----:B------:R-:W-:Y:S01]  /*7980*/  ISETP.GT.AND P3, PT, R0, RZ, P0 ;  /* 0x000000ff0000720c */ /* 0x000fe20000764270 */
[-C--:B------:R-:W-:Y:S01]  /*7990*/  FMUL R35, R35, R155.reuse ;  /* 0x0000009b23237220 */ /* 0x080fe20000400000 */
[----:B------:R-:W-:Y:S01]  /*79a0*/  F2FP.BF16.F32.PACK_AB R26, RZ, R26 ;  /* 0x0000001aff1a723e */ /* 0x000fe200000010ff */
[----:B------:R-:W-:Y:S01]  /*79b0*/  FMUL R36, R36, R155 ;  /* 0x0000009b24247220 */ /* 0x000fe20000400000 */
[----:B------:R-:W-:Y:S01]  /*79c0*/  F2FP.BF16.F32.PACK_AB R27, RZ, R27 ;  /* 0x0000001bff1b723e */ /* 0x000fe200000010ff */
[----:B------:R-:W-:Y:S01]  /*79d0*/  FMUL R37, R37, R155 ;  /* 0x0000009b25257220 */ /* 0x000fe20000400000 */
[----:B------:R-:W-:Y:S01]  /*79e0*/  F2FP.BF16.F32.PACK_AB R28, RZ, R28 ;  /* 0x0000001cff1c723e */ /* 0x000fe200000010ff */
[----:B------:R-:W-:Y:S01]  /*79f0*/  @P2 STG.E.U16 desc[UR36][R6.64], R26 ;  /* 0x0000001a06002986 */ /* 0x000fe2000c101524 */
[----:B------:R-:W-:Y:S01]  /*7a00*/  F2FP.BF16.F32.PACK_AB R29, RZ, R29 ;  /* 0x0000001dff1d723e */ /* 0x000fe200000010ff */
[-C--:B------:R-:W-:Y:S01]  /*7a10*/  FMUL R38, R38, R155.reuse ;  /* 0x0000009b26267220 */ /* 0x080fe20000400000 */
[C---:B------:R-:W-:Y:S01]  /*7a20*/  ISETP.GT.AND P2, PT, R0.reuse, 0x8, P1 ;  /* 0x000000080000780c */ /* 0x040fe20000f44270 */
[----:B------:R-:W-:Y:S01]  /*7a30*/  @P4 STG.E.U16 desc[UR36][R6.64+0x2], R27 ;  /* 0x0000021b06004986 */ /* 0x000fe2000c101524 */
[----:B------:R-:W-:Y:S01]  /*7a40*/  ISETP.GT.AND P1, PT, R3, 0x10, PT ;  /* 0x000000100300780c */ /* 0x000fe20003f24270 */
[-C--:B------:R-:W-:Y:S01]  /*7a50*/  FMUL R39, R39, R155.reuse ;  /* 0x0000009b27277220 */ /* 0x080fe20000400000 */
[----:B------:R-:W-:Y:S01]  /*7a60*/  F2FP.BF16.F32.PACK_AB R30, RZ, R30 ;  /* 0x0000001eff1e723e */ /* 0x000fe200000010ff */
[----:B------:R-:W-:Y:S01]  /*7a70*/  @P5 STG.E.U16 desc[UR36][R4.64+0x10], R28 ;  /* 0x0000101c04005986 */ /* 0x000fe2000c101524 */
[----:B------:R-:W-:Y:S01]  /*7a80*/  ISETP.GT.AND P4, PT, R0, RZ, P1 ;  /* 0x000000ff0000720c */ /* 0x000fe20000f84270 */
[----:B------:R-:W-:Y:S01]  /*7a90*/  FMUL R40, R40, R155 ;  /* 0x0000009b28287220 */ /* 0x000fe20000400000 */
[----:B------:R-:W-:Y:S01]  /*7aa0*/  F2FP.BF16.F32.PACK_AB R31, RZ, R31 ;  /* 0x0000001fff1f723e */ /* 0x000fe200000010ff */
[----:B------:R-:W-:Y:S01]  /*7ab0*/  @P3 STG.E.U16 desc[UR36][R4.64+0x12], R29 ;  /* 0x0000121d04003986 */ /* 0x000fe2000c101524 */
[----:B------:R-:W-:Y:S01]  /*7ac0*/  ISETP.GT.AND P3, PT, R0, 0x8, P0 ;  /* 0x000000080000780c */ /* 0x000fe20000764270 */
[-C--:B------:R-:W-:Y:S01]  /*7ad0*/  FMUL R41, R41, R155.reuse ;  /* 0x0000009b29297220 */ /* 0x080fe20000400000 */
[----:B------:R-:W-:Y:S01]  /*7ae0*/  ISETP.GT.AND P0, PT, R3, 0x11, PT ;  /* 0x000000110300780c */ /* 0x000fe20003f04270 */
[----:B------:R-:W-:Y:S01]  /*7af0*/  @P2 STG.E.U16 desc[UR36][R6.64+0x10], R30 ;  /* 0x0000101e06002986 */ /* 0x000fe2000c101524 */
[----:B------:R-:W-:Y:S01]  /*7b00*/  F2FP.BF16.F32.PACK_AB R32, RZ, R32 ;  /* 0x00000020ff20723e */ /* 0x000fe200000010ff */
[-C--:B------:R-:W-:Y:S01]  /*7b10*/  FMUL R42, R42, R155.reuse ;  /* 0x0000009b2a2a7220 */ /* 0x080fe20000400000 */
[C---:B------:R-:W-:Y:S01]  /*7b20*/  ISETP.GT.AND P5, PT, R0.reuse, RZ, P0 ;  /* 0x000000ff0000720c */ /* 0x040fe200007a4270 */
[-C--:B------:R-:W-:Y:S01]  /*7b30*/  FMUL R43, R43, R155.reuse ;  /* 0x0000009b2b2b7220 */ /* 0x080fe20000400000 */
[----:B------:R-:W-:Y:S01]  /*7b40*/  ISETP.GT.AND P2, PT, R0, 0x8, P1 ;  /* 0x000000080000780c */ /* 0x000fe20000f44270 */
[-C--:B------:R-:W-:Y:S01]  /*7b50*/  FMUL R44, R44, R155.reuse ;  /* 0x0000009b2c2c7220 */ /* 0x080fe20000400000 */
[----:B------:R-:W-:Y:S01]  /*7b60*/  ISETP.GT.AND P1, PT, R3, 0x18, PT ;  /* 0x000000180300780c */ /* 0x000fe20003f24270 */
[----:B------:R-:W-:Y:S01]  /*7b70*/  FMUL R45, R45, R155 ;  /* 0x0000009b2d2d7220 */ /* 0x000fe20000400000 */
[----:B------:R-:W-:Y:S01]  /*7b80*/  F2FP.BF16.F32.PACK_AB R33, RZ, R33 ;  /* 0x00000021ff21723e */ /* 0x000fe200000010ff */
[----:B------:R-:W-:Y:S01]  /*7b90*/  @P3 STG.E.U16 desc[UR36][R6.64+0x12], R31 ;  /* 0x0000121f06003986 */ /* 0x000fe2000c101524 */
[----:B------:R-:W-:Y:S01]  /*7ba0*/  ISETP.GT.AND P3, PT, R0, 0x8, P0 ;  /* 0x000000080000780c */ /* 0x000fe20000764270 */
[-C--:B------:R-:W-:Y:S01]  /*7bb0*/  FMUL R46, R46, R155.reuse ;  /* 0x0000009b2e2e7220 */ /* 0x080fe20000400000 */
[----:B------:R-:W-:Y:S01]  /*7bc0*/  ISETP.GT.AND P0, PT, R3, 0x19, PT ;  /* 0x000000190300780c */ /* 0x000fe20003f04270 */
[----:B------:R-:W-:Y:S01]  /*7bd0*/  @P4 STG.E.U16 desc[UR36][R4.64+0x20], R32 ;  /* 0x0000202004004986 */ /* 0x000fe2000c101524 */
[C---:B------:R-:W-:Y:S01]  /*7be0*/  ISETP.GT.AND P4, PT, R0.reuse, RZ, P1 ;  /* 0x000000ff0000720c */ /* 0x040fe20000f84270 */
[-C--:B------:R-:W-:Y:S01]  /*7bf0*/  FMUL R47, R47, R155.reuse ;  /* 0x0000009b2f2f7220 */ /* 0x080fe20000400000 */
[----:B------:R-:W-:Y:S01]  /*7c00*/  F2FP.BF16.F32.PACK_AB R34, RZ, R34 ;  /* 0x00000022ff22723e */ /* 0x000fe200000010ff */
[----:B------:R-:W-:Y:S01]  /*7c10*/  @P5 STG.E.U16 desc[UR36][R4.64+0x22], R33 ;  /* 0x0000222104005986 */ /* 0x000fe2000c101524 */
[----:B------:R-:W-:Y:S01]  /*7c20*/  ISETP.GT.AND P5, PT, R0, RZ, P0 ;  /* 0x000000ff0000720c */ /* 0x000fe200007a4270 */
[----:B------:R-:W-:Y:S01]  /*7c30*/  FMUL R48, R48, R155 ;  /* 0x0000009b30307220 */ /* 0x000fe20000400000 */
[----:B------:R-:W-:Y:S01]  /*7c40*/  F2FP.BF16.F32.PACK_AB R35, RZ, R35 ;  /* 0x00000023ff23723e */ /* 0x000fe200000010ff */
[----:B------:R-:W-:Y:S01]  /*7c50*/  @P2 STG.E.U16 desc[UR36][R6.64+0x20], R34 ;  /* 0x0000202206002986 */ /* 0x000fe2000c101524 */
[----:B------:R-:W-:Y:S01]  /*7c60*/  F2FP.BF16.F32.PACK_AB R36, RZ, R36 ;  /* 0x00000024ff24723e */ /* 0x000fe200000010ff */
[-C--:B------:R-:W-:Y:S01]  /*7c70*/  FMUL R49, R49, R155.reuse ;  /* 0x0000009b31317220 */ /* 0x080fe20000400000 */
[----:B------:R-:W-:Y:S01]  /*7c80*/  ISETP.GT.AND P2, PT, R0, 0x8, P1 ;  /* 0x000000080000780c */ /* 0x000fe20000f44270 */
[----:B------:R-:W-:Y:S01]  /*7c90*/  @P3 STG.E.U16 desc[UR36][R6.64+0x22], R35 ;  /* 0x0000222306003986 */ /* 0x000fe2000c101524 */
[----:B------:R-:W-:Y:S01]  /*7ca0*/  ISETP.GT.AND P1, PT, R3, 0x20, PT ;  /* 0x000000200300780c */ /* 0x000fe20003f24270 */
[----:B------:R-:W-:Y:S01]  /*7cb0*/  FMUL R50, R50, R155 ;  /* 0x0000009b32327220 */ /* 0x000fe20000400000 */
[----:B------:R-:W-:Y:S01]  /*7cc0*/  F2FP.BF16.F32.PACK_AB R37, RZ, R37 ;  /* 0x00000025ff25723e */ /* 0x000fe200000010ff */
[----:B------:R-:W-:Y:S01]  /*7cd0*/  @P4 STG.E.U16 desc[UR36][R4.64+0x30], R36 ;  /* 0x0000302404004986 */ /* 0x000fe2000c101524 */
[C---:B------:R-:W-:Y:S01]  /*7ce0*/  ISETP.GT.AND P3, PT, R0.reuse, 0x8, P0 ;  /* 0x000000080000780c */ /* 0x040fe20000764270 */
[-C--:B------:R-:W-:Y:S01]  /*7cf0*/  FMUL R51, R51, R155.reuse ;  /* 0x0000009b33337220 */ /* 0x080fe20000400000 */
[----:B------:R-:W-:Y:S01]  /*7d00*/  ISETP.GT.AND P0, PT, R3, 0x21, PT ;  /* 0x000000210300780c */ /* 0x000fe20003f04270 */
[----:B------:R-:W-:Y:S01]  /*7d10*/  @P5 STG.E.U16 desc[UR36][R4.64+0x32], R37 ;  /* 0x0000322504005986 */ /* 0x000fe2000c101524 */
[----:B------:R-:W-:Y:S01]  /*7d20*/  ISETP.GT.AND P4, PT, R0, RZ, P1 ;  /* 0x000000ff0000720c */ /* 0x000fe20000f84270 */
[-C--:B------:R-:W-:Y:S01]  /*7d30*/  FMUL R52, R52, R155.reuse ;  /* 0x0000009b34347220 */ /* 0x080fe20000400000 */
[----:B------:R-:W-:Y:S01]  /*7d40*/  F2FP.BF16.F32.PACK_AB R38, RZ, R38 ;  /* 0x00000026ff26723e */ /* 0x000fe200000010ff */
[-C--:B------:R-:W-:Y:S01]  /*7d50*/  FMUL R53, R53, R155.reuse ;  /* 0x0000009b35357220 */ /* 0x080fe20000400000 */
        /* <DEDUP_REMOVED lines=325> */
[----:B------:R-:W-:Y:S01]  /*91b0*/  FMUL R151, R151, R155 ;  /* 0x0000009b97977220 */ /* 0x000fe20000400000 */
[----:B------:R-:W-:Y:S01]  /*91c0*/  ISETP.GT.AND P2, PT, R0, 0x8, P1 ;  /* 0x000000080000780c */ /* 0x000fe20000f44270 */
[----:B------:R-:W-:Y:S01]  /*91d0*/  @P3 STG.E.U16 desc[UR36][R6.64+0x132], R103 ;  /* 0x0001326706003986 */ /* 0x000fe2000c101524 */
[----:B------:R-:W-:-:S02]  /*91e0*/  ISETP.GT.AND P1, PT, R3, 0xa8, PT ;  /* 0x000000a80300780c */ /* 0x000fc40003f24270 */
[----:B------:R-:W-:Y:S01]  /*91f0*/  F2FP.BF16.F32.PACK_AB R105, RZ, R105 ;  /* 0x00000069ff69723e */ /* 0x000fe200000010ff */
[----:B------:R-:W-:Y:S01]  /*9200*/  @P4 STG.E.U16 desc[UR36][R4.64+0x140], R104 ;  /* 0x0001406804004986 */ /* 0x000fe2000c101524 */
[C---:B------:R-:W-:Y:S02]  /*9210*/  ISETP.GT.AND P3, PT, R0.reuse, 0x8, P0 ;  /* 0x000000080000780c */ /* 0x040fe40000764270 */
[----:B------:R-:W-:Y:S01]  /*9220*/  ISETP.GT.AND P0, PT, R3, 0xa9, PT ;  /* 0x000000a90300780c */ /* 0x000fe20003f04270 */
[----:B------:R-:W-:Y:S01]  /*9230*/  @P5 STG.E.U16 desc[UR36][R4.64+0x142], R105 ;  /* 0x0001426904005986 */ /* 0x000fe2000c101524 */
[C---:B------:R-:W-:Y:S02]  /*9240*/  ISETP.GT.AND P4, PT, R0.reuse, RZ, P1 ;  /* 0x000000ff0000720c */ /* 0x040fe40000f84270 */
[----:B------:R-:W-:Y:S02]  /*9250*/  F2FP.BF16.F32.PACK_AB R106, RZ, R106 ;  /* 0x0000006aff6a723e */ /* 0x000fe400000010ff */
[----:B------:R-:W-:-:S02]  /*9260*/  ISETP.GT.AND P5, PT, R0, RZ, P0 ;  /* 0x000000ff0000720c */ /* 0x000fc400007a4270 */
[----:B------:R-:W-:Y:S01]  /*9270*/  F2FP.BF16.F32.PACK_AB R107, RZ, R107 ;  /* 0x0000006bff6b723e */ /* 0x000fe200000010ff */
[----:B------:R-:W-:Y:S01]  /*9280*/  @P2 STG.E.U16 desc[UR36][R6.64+0x140], R106 ;  /* 0x0001406a06002986 */ /* 0x000fe2000c101524 */
[----:B------:R-:W-:Y:S02]  /*9290*/  F2FP.BF16.F32.PACK_AB R108, RZ, R108 ;  /* 0x0000006cff6c723e */ /* 0x000fe400000010ff */
[C---:B------:R-:W-:Y:S01]  /*92a0*/  ISETP.GT.AND P2, PT, R0.reuse, 0x8, P1 ;  /* 0x000000080000780c */ /* 0x040fe20000f44270 */
[----:B------:R-:W-:Y:S01]  /*92b0*/  @P3 STG.E.U16 desc[UR36][R6.64+0x142], R107 ;  /* 0x0001426b06003986 */ /* 0x000fe2000c101524 */
[----:B------:R-:W-:Y:S02]  /*92c0*/  ISETP.GT.AND P1, PT, R3, 0xb0, PT ;  /* 0x000000b00300780c */ /* 0x000fe40003f24270 */
[----:B------:R-:W-:Y:S01]  /*92d0*/  F2FP.BF16.F32.PACK_AB R109, RZ, R109 ;  /* 0x0000006dff6d723e */ /* 0x000fe200000010ff */
[----:B------:R-:W-:Y:S01]  /*92e0*/  @P4 STG.E.U16 desc[UR36][R4.64+0x150], R108 ;  /* 0x0001506c04004986 */ /* 0x000fe2000c101524 */
[----:B------:R-:W-:-:S02]  /*92f0*/  ISETP.GT.AND P3, PT, R0, 0x8, P0 ;  /* 0x000000080000780c */ /* 0x000fc40000764270 */
[----:B------:R-:W-:Y:S01]  /*9300*/  ISETP.GT.AND P0, PT, R3, 0xb1, PT ;  /* 0x000000b10300780c */ /* 0x000fe20003f04270 */
[----:B------:R-:W-:Y:S01]  /*9310*/  @P5 STG.E.U16 desc[UR36][R4.64+0x152], R109 ;  /* 0x0001526d04005986 */ /* 0x000fe2000c101524 */
[C---:B------:R-:W-:Y:S02]  /*9320*/  ISETP.GT.AND P4, PT, R0.reuse, RZ, P1 ;  /* 0x000000ff0000720c */ /* 0x040fe40000f84270 */
[----:B------:R-:W-:Y:S02]  /*9330*/  F2FP.BF16.F32.PACK_AB R110, RZ, R110 ;  /* 0x0000006eff6e723e */ /* 0x000fe400000010ff */
[----:B------:R-:W-:Y:S02]  /*9340*/  ISETP.GT.AND P5, PT, R0, RZ, P0 ;  /* 0x000000ff0000720c */ /* 0x000fe400007a4270 */
[----:B------:R-:W-:Y:S01]  /*9350*/  F2FP.BF16.F32.PACK_AB R111, RZ, R111 ;  /* 0x0000006fff6f723e */ /* 0x000fe200000010ff */
[----:B------:R-:W-:Y:S01]  /*9360*/  @P2 STG.E.U16 desc[UR36][R6.64+0x150], R110 ;  /* 0x0001506e06002986 */ /* 0x000fe2000c101524 */
[----:B------:R-:W-:-:S02]  /*9370*/  F2FP.BF16.F32.PACK_AB R112, RZ, R112 ;  /* 0x00000070ff70723e */ /* 0x000fc400000010ff */
[C---:B------:R-:W-:Y:S01]  /*9380*/  ISETP.GT.AND P2, PT, R0.reuse, 0x8, P1 ;  /* 0x000000080000780c */ /* 0x040fe20000f44270 */
[----:B------:R-:W-:Y:S01]  /*9390*/  @P3 STG.E.U16 desc[UR36][R6.64+0x152], R111 ;  /* 0x0001526f06003986 */ /* 0x000fe2000c101524 */
[C---:B------:R-:W-:Y:S02]  /*93a0*/  ISETP.GT.AND P1, PT, R3.reuse, 0xb8, PT ;  /* 0x000000b80300780c */ /* 0x040fe40003f24270 */
[----:B------:R-:W-:Y:S01]  /*93b0*/  F2FP.BF16.F32.PACK_AB R113, RZ, R113 ;  /* 0x00000071ff71723e */ /* 0x000fe200000010ff */
[----:B------:R-:W-:Y:S01]  /*93c0*/  @P4 STG.E.U16 desc[UR36][R4.64+0x160], R112 ;  /* 0x0001607004004986 */ /* 0x000fe2000c101524 */
[C---:B------:R-:W-:Y:S02]  /*93d0*/  ISETP.GT.AND P3, PT, R0.reuse, 0x8, P0 ;  /* 0x000000080000780c */ /* 0x040fe40000764270 */
[----:B------:R-:W-:Y:S01]  /*93e0*/  ISETP.GT.AND P0, PT, R3, 0xb9, PT ;  /* 0x000000b90300780c */ /* 0x000fe20003f04270 */
[----:B------:R-:W-:Y:S01]  /*93f0*/  @P5 STG.E.U16 desc[UR36][R4.64+0x162], R113 ;  /* 0x0001627104005986 */ /* 0x000fe2000c101524 */
[----:B------:R-:W-:-:S02]  /*9400*/  ISETP.GT.AND P4, PT, R0, RZ, P1 ;  /* 0x000000ff0000720c */ /* 0x000fc40000f84270 */
[----:B------:R-:W-:Y:S02]  /*9410*/  F2FP.BF16.F32.PACK_AB R114, RZ, R114 ;  /* 0x00000072ff72723e */ /* 0x000fe400000010ff */
[C---:B------:R-:W-:Y:S02]  /*9420*/  ISETP.GT.AND P5, PT, R0.reuse, RZ, P0 ;  /* 0x000000ff0000720c */ /* 0x040fe400007a4270 */
[----:B------:R-:W-:Y:S01]  /*9430*/  F2FP.BF16.F32.PACK_AB R115, RZ, R115 ;  /* 0x00000073ff73723e */ /* 0x000fe200000010ff */
[----:B------:R-:W-:Y:S01]  /*9440*/  @P2 STG.E.U16 desc[UR36][R6.64+0x160], R114 ;  /* 0x0001607206002986 */ /* 0x000fe2000c101524 */
[----:B------:R-:W-:Y:S02]  /*9450*/  F2FP.BF16.F32.PACK_AB R116, RZ, R116 ;  /* 0x00000074ff74723e */ /* 0x000fe400000010ff */
        /* <DEDUP_REMOVED lines=65> */
[----:B------:R-:W-:Y:S02]  /*9870*/  ISETP.GT.AND P5, PT, R0, RZ, P0 ;  /* 0x000000ff0000720c */ /* 0x000fe400007a4270 */
[----:B------:R-:W-:Y:S02]  /*9880*/  F2FP.BF16.F32.PACK_AB R134, RZ, R134 ;  /* 0x00000086ff86723e */ /* 0x000fe400000010ff */
[----:B------:R-:W-:Y:S02]  /*9890*/  F2FP.BF16.F32.PACK_AB R135, RZ, R135 ;  /* 0x00000087ff87723e */ /* 0x000fe400000010ff */
[----:B------:R-:W-:Y:S01]  /*98a0*/  F2FP.BF16.F32.PACK_AB R136, RZ, R136 ;  /* 0x00000088ff88723e */ /* 0x000fe200000010ff */
[----:B------:R-:W-:Y:S01]  /*98b0*/  @P2 STG.E.U16 desc[UR36][R6.64+0x1b0], R134 ;  /* 0x0001b08606002986 */ /* 0x000fe2000c101524 */
[----:B------:R-:W-:-:S02]  /*98c0*/  F2FP.BF16.F32.PACK_AB R137, RZ, R137 ;  /* 0x00000089ff89723e */ /* 0x000fc400000010ff */
[C---:B------:R-:W-:Y:S01]  /*98d0*/  ISETP.GT.AND P1, PT, R0.reuse, 0x8, P1 ;  /* 0x000000080000780c */ /* 0x040fe20000f24270 */
[----:B------:R-:W-:Y:S01]  /*98e0*/  @P3 STG.E.U16 desc[UR36][R6.64+0x1b2], R135 ;  /* 0x0001b28706003986 */ /* 0x000fe2000c101524 */
[C---:B------:R-:W-:Y:S02]  /*98f0*/  ISETP.GT.AND P2, PT, R0.reuse, 0x8, P0 ;  /* 0x000000080000780c */ /* 0x040fe40000744270 */
[C---:B------:R-:W-:Y:S01]  /*9900*/  ISETP.GT.AND P0, PT, R3.reuse, 0xe9, PT ;  /* 0x000000e90300780c */ /* 0x040fe20003f04270 */
[----:B------:R-:W-:Y:S01]  /*9910*/  @P4 STG.E.U16 desc[UR36][R4.64+0x1c0], R136 ;  /* 0x0001c08804004986 */ /* 0x000fe2000c101524 */
[----:B------:R-:W-:Y:S02]  /*9920*/  ISETP.GT.AND P4, PT, R3, 0xe8, PT ;  /* 0x000000e80300780c */ /* 0x000fe40003f84270 */
[----:B------:R-:W-:Y:S01]  /*9930*/  F2FP.BF16.F32.PACK_AB R138, RZ, R138 ;  /* 0x0000008aff8a723e */ /* 0x000fe200000010ff */
[----:B------:R-:W-:Y:S01]  /*9940*/  @P5 STG.E.U16 desc[UR36][R4.64+0x1c2], R137 ;  /* 0x0001c28904005986 */ /* 0x000fe2000c101524 */
[----:B------:R-:W-:-:S02]  /*9950*/  ISETP.GT.AND P5, PT, R0, RZ, P4 ;  /* 0x000000ff0000720c */ /* 0x000fc400027a4270 */
[----:B------:R-:W-:Y:S01]  /*9960*/  F2FP.BF16.F32.PACK_AB R139, RZ, R139 ;  /* 0x0000008bff8b723e */ /* 0x000fe200000010ff */
[----:B------:R-:W-:Y:S01]  /*9970*/  @P1 STG.E.U16 desc[UR36][R6.64+0x1c0], R138 ;  /* 0x0001c08a06001986 */ /* 0x000fe2000c101524 */
[----:B------:R-:W-:Y:S02]  /*9980*/  F2FP.BF16.F32.PACK_AB R140, RZ, R140 ;  /* 0x0000008cff8c723e */ /* 0x000fe400000010ff */
[C---:B------:R-:W-:Y:S01]  /*9990*/  ISETP.GT.AND P3, PT, R0.reuse, RZ, P0 ;  /* 0x000000ff0000720c */ /* 0x040fe20000764270 */
[----:B------:R-:W-:Y:S01]  /*99a0*/  @P2 STG.E.U16 desc[UR36][R6.64+0x1c2], R139 ;  /* 0x0001c28b06002986 */ /* 0x000fe2000c101524 */
[C---:B------:R-:W-:Y:S02]  /*99b0*/  ISETP.GT.AND P4, PT, R0.reuse, 0x8, P4 ;  /* 0x000000080000780c */ /* 0x040fe40002784270 */
[----:B------:R-:W-:Y:S02]  /*99c0*/  F2FP.BF16.F32.PACK_AB R141, RZ, R141 ;  /* 0x0000008dff8d723e */ /* 0x000fe400000010ff */
[----:B------:R-:W-:Y:S01]  /*99d0*/  F2FP.BF16.F32.PACK_AB R142, RZ, R142 ;  /* 0x0000008eff8e723e */ /* 0x000fe200000010ff */
[----:B------:R-:W-:Y:S01]  /*99e0*/  @P5 STG.E.U16 desc[UR36][R4.64+0x1d0], R140 ;  /* 0x0001d08c04005986 */ /* 0x000fe2000c101524 */
[----:B------:R-:W-:-:S02]  /*99f0*/  ISETP.GT.AND P5, PT, R0, 0x8, P0 ;  /* 0x000000080000780c */ /* 0x000fc400007a4270 */
[----:B------:R-:W-:Y:S02]  /*9a00*/  F2FP.BF16.F32.PACK_AB R143, RZ, R143 ;  /* 0x0000008fff8f723e */ /* 0x000fe400000010ff */
[C---:B------:R-:W-:Y:S01]  /*9a10*/  ISETP.GT.AND P0, PT, R3.reuse, 0xf1, PT ;  /* 0x000000f10300780c */ /* 0x040fe20003f04270 */
[----:B------:R-:W-:Y:S01]  /*9a20*/  @P3 STG.E.U16 desc[UR36][R4.64+0x1d2], R141 ;  /* 0x0001d28d04003986 */ /* 0x000fe2000c101524 */
[----:B------:R-:W-:Y:S02]  /*9a30*/  ISETP.GT.AND P3, PT, R3, 0xf0, PT ;  /* 0x000000f00300780c */ /* 0x000fe40003f64270 */
[----:B------:R-:W-:Y:S01]  /*9a40*/  F2FP.BF16.F32.PACK_AB R144, RZ, R144 ;  /* 0x00000090ff90723e */ /* 0x000fe200000010ff */
[----:B------:R-:W-:Y:S01]  /*9a50*/  @P4 STG.E.U16 desc[UR36][R6.64+0x1d0], R142 ;  /* 0x0001d08e06004986 */ /* 0x000fe2000c101524 */
[C---:B------:R-:W-:Y:S02]  /*9a60*/  ISETP.GT.AND P4, PT, R0.reuse, RZ, P3 ;  /* 0x000000ff0000720c */ /* 0x040fe40001f84270 */
[----:B------:R-:W-:Y:S01]  /*9a70*/  F2FP.BF16.F32.PACK_AB R145, RZ, R145 ;  /* 0x00000091ff91723e */ /* 0x000fe200000010ff */
[----:B------:R-:W-:Y:S01]  /*9a80*/  @P5 STG.E.U16 desc[UR36][R6.64+0x1d2], R143 ;  /* 0x0001d28f06005986 */ /* 0x000fe2000c101524 */
[----:B------:R-:W-:-:S02]  /*9a90*/  ISETP.GT.AND P5, PT, R0, RZ, P0 ;  /* 0x000000ff0000720c */ /* 0x000fc400007a4270 */
[C---:B------:R-:W-:Y:S02]  /*9aa0*/  ISETP.GT.AND P2, PT, R3.reuse, 0xf8, PT ;  /* 0x000000f80300780c */ /* 0x040fe40003f44270 */
[----:B------:R-:W-:Y:S02]  /*9ab0*/  ISETP.GT.AND P1, PT, R3, 0xf9, PT ;  /* 0x000000f90300780c */ /* 0x000fe40003f24270 */
[C---:B------:R-:W-:Y:S02]  /*9ac0*/  ISETP.GT.AND P3, PT, R0.reuse, 0x8, P3 ;  /* 0x000000080000780c */ /* 0x040fe40001f64270 */
[C---:B------:R-:W-:Y:S01]  /*9ad0*/  ISETP.GT.AND P0, PT, R0.reuse, 0x8, P0 ;  /* 0x000000080000780c */ /* 0x040fe20000704270 */
[----:B------:R-:W-:Y:S01]  /*9ae0*/  @P4 STG.E.U16 desc[UR36][R4.64+0x1e0], R144 ;  /* 0x0001e09004004986 */ /* 0x000fe2000c101524 */
[C---:B------:R-:W-:Y:S02]  /*9af0*/  ISETP.GT.AND P4, PT, R0.reuse, RZ, P1 ;  /* 0x000000ff0000720c */ /* 0x040fe40000f84270 */
[----:B------:R-:W-:Y:S01]  /*9b00*/  F2FP.BF16.F32.PACK_AB R146, RZ, R146 ;  /* 0x00000092ff92723e */ /* 0x000fe200000010ff */
[----:B------:R-:W-:Y:S01]  /*9b10*/  @P5 STG.E.U16 desc[UR36][R4.64+0x1e2], R145 ;  /* 0x0001e29104005986 */ /* 0x000fe2000c101524 */
[----:B------:R-:W-:-:S02]  /*9b20*/  ISETP.GT.AND P5, PT, R0, RZ, P2 ;  /* 0x000000ff0000720c */ /* 0x000fc400017a4270 */
[C---:B------:R-:W-:Y:S02]  /*9b30*/  ISETP.GT.AND P2, PT, R0.reuse, 0x8, P2 ;  /* 0x000000080000780c */ /* 0x040fe40001744270 */
[----:B------:R-:W-:Y:S01]  /*9b40*/  F2FP.BF16.F32.PACK_AB R147, RZ, R147 ;  /* 0x00000093ff93723e */ /* 0x000fe200000010ff */
[----:B------:R-:W-:Y:S01]  /*9b50*/  @P3 STG.E.U16 desc[UR36][R6.64+0x1e0], R146 ;  /* 0x0001e09206003986 */ /* 0x000fe2000c101524 */
[----:B------:R-:W-:Y:S02]  /*9b60*/  ISETP.GT.AND P1, PT, R0, 0x8, P1 ;  /* 0x000000080000780c */ /* 0x000fe40000f24270 */
[----:B------:R-:W-:Y:S01]  /*9b70*/  F2FP.BF16.F32.PACK_AB R148, RZ, R148 ;  /* 0x00000094ff94723e */ /* 0x000fe200000010ff */
[----:B------:R-:W-:Y:S01]  /*9b80*/  @P0 STG.E.U16 desc[UR36][R6.64+0x1e2], R147 ;  /* 0x0001e29306000986 */ /* 0x000fe2000c101524 */
[----:B------:R-:W-:Y:S02]  /*9b90*/  F2FP.BF16.F32.PACK_AB R149, RZ, R149 ;  /* 0x00000095ff95723e */ /* 0x000fe400000010ff */
[----:B------:R-:W-:Y:S01]  /*9ba0*/  F2FP.BF16.F32.PACK_AB R150, RZ, R150 ;  /* 0x00000096ff96723e */ /* 0x000fe200000010ff */
[----:B------:R-:W-:Y:S01]  /*9bb0*/  @P5 STG.E.U16 desc[UR36][R4.64+0x1f0], R148 ;  /* 0x0001f09404005986 */ /* 0x000fe2000c101524 */
[----:B------:R-:W-:-:S03]  /*9bc0*/  F2FP.BF16.F32.PACK_AB R151, RZ, R151 ;  /* 0x00000097ff97723e */ /* 0x000fc600000010ff */
[----:B------:R0:W-:Y:S02]  /*9bd0*/  @P4 STG.E.U16 desc[UR36][R4.64+0x1f2], R149 ;  /* 0x0001f29504004986 */ /* 0x0001e4000c101524 */
[----:B0-----:R-:W-:Y:S02]  /*9be0*/  @P2 IMAD.MOV.U32 R4, RZ, RZ, R6 ;  /* 0x000000ffff042224 */ /* 0x001fe400078e0006 */
[----:B------:R-:W-:-:S05]  /*9bf0*/  @P2 IMAD.MOV.U32 R5, RZ, RZ, R7 ;  /* 0x000000ffff052224 */ /* 0x000fca00078e0007 */
[----:B------:R0:W-:Y:S04]  /*9c00*/  @P2 STG.E.U16 desc[UR36][R4.64+0x1f0], R150 ;  /* 0x0001f09604002986 */ /* 0x0001e8000c101524 */
[----:B------:R0:W-:Y:S02]  /*9c10*/  @P1 STG.E.U16 desc[UR36][R6.64+0x1f2], R151 ;  /* 0x0001f29706001986 */ /* 0x0001e4000c101524 */
.L_x_286:
[----:B------:R-:W-:Y:S05]  /*9c20*/  BSYNC B0 ;  /* 0x0000000000007941 */ /* 0x000fea0003800000 */
.L_x_32:
[----:B------:R-:W-:Y:S01]  /*9c30*/  ULDC UR4, c[0x0][0xc] ;  /* 0x0000030000047ab9 */ /* 0x000fe20000000800 */
[----:B------:R-:W-:Y:S01]  /*9c40*/  ULDC UR5, c[0x0][0x10] ;  /* 0x0000040000057ab9 */ /* 0x000fe20000000800 */
[----:B0-----:R-:W0:Y:S01]  /*9c50*/  LDC R3, c[0x0][0x14] ;  /* 0x00000500ff037b82 */ /* 0x001e220000000800 */
[----:B------:R-:W-:Y:S01]  /*9c60*/  UIMAD.WIDE.U32 UR4, UR4, UR5, URZ ;  /* 0x00000005040472a5 */ /* 0x000fe2000f8e003f */
[----:B------:R-:W-:Y:S01]  /*9c70*/  PRMT R0, RZ, 0x7610, R0 ;  /* 0x00007610ff007816 */ /* 0x000fe20000000000 */
[----:B------:R-:W-:Y:S02]  /*9c80*/  IMAD.MOV.U32 R153, RZ, RZ, -0x1 ;  /* 0xffffffffff997424 */ /* 0x000fe400078e00ff */
[----:B------:R-:W-:Y:S02]  /*9c90*/  IMAD.MOV.U32 R23, RZ, RZ, -0x1 ;  /* 0xffffffffff177424 */ /* 0x000fe400078e00ff */
[----:B0-----:R-:W-:-:S04]  /*9ca0*/  IMAD.WIDE.U32 R16, R3, UR4, R16 ;  /* 0x0000000403107c25 */ /* 0x001fc8000f8e0010 */
[----:B------:R-:W-:Y:S01]  /*9cb0*/  IMAD R3, R3, UR5, RZ ;  /* 0x0000000503037c24 */ /* 0x000fe2000f8e02ff */
[----:B------:R-:W-:Y:S02]  /*9cc0*/  ULDC.64 UR4, c[0x0][0x650] ;  /* 0x0001940000047ab9 */ /* 0x000fe40000000a00 */
[----:B------:R-:W-:Y:S01]  /*9cd0*/  ISETP.GE.U32.AND P0, PT, R16, UR4, PT ;  /* 0x0000000410007c0c */ /* 0x000fe2000bf06070 */
[----:B------:R-:W-:-:S05]  /*9ce0*/  IMAD.IADD R17, R17, 0x1, R3 ;  /* 0x0000000111117824 */ /* 0x000fca00078e0203 */
[----:B------:R-:W-:-:S13]  /*9cf0*/  ISETP.GE.U32.AND.EX P0, PT, R17, UR5, PT, P0 ;  /* 0x0000000511007c0c */ /* 0x000fda000bf06100 */
[----:B------:R-:W-:Y:S05]  /*9d00*/  @P0 BRA `(.L_x_287) ;  /* 0x0000000400640947 */ /* 0x000fea0003800000 */
[----:B------:R-:W0:Y:S01]  /*9d10*/  S2R R12, SR_CTAID.X ;  /* 0x00000000000c7919 */ /* 0x000e220000002500 */
[----:B------:R-:W0:Y:S01]  /*9d20*/  LDC.64 R10, c[0x0][0x628] ;  /* 0x00018a00ff0a7b82 */ /* 0x000e220000000a00 */
[----:B------:R-:W-:Y:S01]  /*9d30*/  ULDC UR4, c[0x0][0x150] ;  /* 0x0000540000047ab9 */ /* 0x000fe20000000800 */
[----:B-1234-:R-:W-:Y:S01]  /*9d40*/  IMAD.MOV.U32 R8, RZ, RZ, R16 ;  /* 0x000000ffff087224 */ /* 0x01efe200078e0010 */
[----:B-----5:R-:W1:Y:S01]  /*9d50*/  S2R R24, SR_CTAID.Y ;  /* 0x0000000000187919 */ /* 0x020e620000002600 */
[----:B------:R-:W-:-:S04]  /*9d60*/  IMAD.MOV.U32 R9, RZ, RZ, R17 ;  /* 0x000000ffff097224 */ /* 0x000fc800078e0011 */
[----:B------:R-:W2:Y:S08]  /*9d70*/  LDC R21, c[0x0][0x144] ;  /* 0x00005100ff157b82 */ /* 0x000eb00000000800 */
[----:B------:R-:W3:Y:S08]  /*9d80*/  LDC R0, c[0x0][0x630] ;  /* 0x00018c00ff007b82 */ /* 0x000ef00000000800 */
[----:B------:R-:W4:Y:S01]  /*9d90*/  LDC.64 R14, c[0x0][0x620] ;  /* 0x00018800ff0e7b82 */ /* 0x000f220000000a00 */
[----:B0-----:R-:W-:-:S04]  /*9da0*/  ISETP.NE.U32.AND P0, PT, R10, RZ, PT ;  /* 0x000000ff0a00720c */ /* 0x001fc80003f05070 */
[----:B------:R-:W-:Y:S02]  /*9db0*/  ISETP.NE.AND.EX P0, PT, R11, RZ, PT, P0 ;  /* 0x000000ff0b00720c */ /* 0x000fe40003f05300 */
[----:B------:R-:W-:-:S05]  /*9dc0*/  I2FP.F32.U32 R3, R12 ;  /* 0x0000000c00037245 */ /* 0x000fca0000201000 */
[----:B------:R-:W-:-:S04]  /*9dd0*/  FMUL R3, R3, UR4 ;  /* 0x0000000403037c20 */ /* 0x000fc80008400000 */
[----:B------:R0:W0:Y:S02]  /*9de0*/  F2I.U32.TRUNC.NTZ R20, R3 ;  /* 0x0000000300147305 */ /* 0x000024000020f000 */
[----:B-123--:R-:W-:Y:S05]  /*9df0*/  @!P0 BRA `(.L_x_288) ;  /* 0x0000000000288947 */ /* 0x00efea0003800000 */
[----:B0-----:R-:W0:Y:S02]  /*9e00*/  LDC R3, c[0x0][0x634] ;  /* 0x00018d00ff037b82 */ /* 0x001e240000000800 */
        /* <DEDUP_REMOVED lines=9> */
.L_x_288:
[----:B------:R-:W1:Y:S01]  /*9ea0*/  LDC.64 R28, c[0x0][0x640] ;  /* 0x00019000ff1c7b82 */ /* 0x000e620000000a00 */
[-CC-:B------:R-:W-:Y:S01]  /*9eb0*/  SHF.R.U64 R23, R8, R0.reuse, R9.reuse ;  /* 0x0000000008177219 */ /* 0x180fe20000001209 */
[----:B0-----:R-:W-:Y:S01]  /*9ec0*/  IMAD.MOV R20, RZ, RZ, -R20 ;  /* 0x000000ffff147224 */ /* 0x001fe200078e0a14 */
[----:B------:R-:W-:Y:S01]  /*9ed0*/  SHF.R.U32.HI R0, RZ, R0, R9 ;  /* 0x00000000ff007219 */ /* 0x000fe20000011609 */
[----:B------:R-:W-:Y:S01]  /*9ee0*/  ULDC UR4, c[0x0][0x154] ;  /* 0x0000550000047ab9 */ /* 0x000fe20000000800 */
[----:B------:R-:W-:Y:S01]  /*9ef0*/  IADD3 R3, P0, RZ, -R23, RZ ;  /* 0x80000017ff037210 */ /* 0x000fe20007f1e0ff */
[----:B------:R-:W-:Y:S02]  /*9f00*/  IMAD R21, R21, R20, R12 ;  /* 0x0000001415157224 */ /* 0x000fe400078e020c */
[----:B------:R-:W0:Y:S01]  /*9f10*/  LDC R6, c[0x0][0x618] ;  /* 0x00018600ff067b82 */ /* 0x000e220000000800 */
[----:B------:R-:W-:Y:S02]  /*9f20*/  IMAD.MOV.U32 R7, RZ, RZ, 0x1 ;  /* 0x00000001ff077424 */ /* 0x000fe400078e00ff */
[----:B------:R-:W-:-:S04]  /*9f30*/  IMAD.X R5, RZ, RZ, ~R0, P0 ;  /* 0x000000ffff057224 */ /* 0x000fc800000e0e00 */
[-C--:B----4-:R-:W-:Y:S01]  /*9f40*/  IMAD R0, R5, R14.reuse, RZ ;  /* 0x0000000e05007224 */ /* 0x090fe200078e02ff */
[----:B------:R-:W2:Y:S01]  /*9f50*/  LDC R8, c[0x0][0x608] ;  /* 0x00018200ff087b82 */ /* 0x000ea20000000800 */
[----:B------:R-:W-:-:S04]  /*9f60*/  IMAD.WIDE.U32 R4, R3, R14, R16 ;  /* 0x0000000e03047225 */ /* 0x000fc800078e0010 */
[----:B------:R-:W-:Y:S01]  /*9f70*/  IMAD R3, R3, R15, R0 ;  /* 0x0000000f03037224 */ /* 0x000fe200078e0200 */
[----:B------:R-:W-:Y:S02]  /*9f80*/  I2FP.F32.U32 R0, R24 ;  /* 0x0000001800007245 */ /* 0x000fe40000201000 */
[----:B------:R-:W3:Y:S01]  /*9f90*/  LDC R26, c[0x0][0x658] ;  /* 0x00019600ff1a7b82 */ /* 0x000ee20000000800 */
[----:B------:R-:W-:Y:S01]  /*9fa0*/  IMAD.IADD R3, R5, 0x1, R3 ;  /* 0x0000000105037824 */ /* 0x000fe200078e0203 */
[----:B-1----:R-:W-:Y:S01]  /*9fb0*/  ISETP.NE.U32.AND P0, PT, R28, RZ, PT ;  /* 0x000000ff1c00720c */ /* 0x002fe20003f05070 */
[----:B------:R-:W-:Y:S01]  /*9fc0*/  FMUL R0, R0, UR4 ;  /* 0x0000000400007c20 */ /* 0x000fe20008400000 */
[----:B------:R-:W-:Y:S02]  /*9fd0*/  IMAD.MOV.U32 R5, RZ, RZ, -0x1 ;  /* 0xffffffffff057424 */ /* 0x000fe400078e00ff */
[----:B------:R-:W-:Y:S01]  /*9fe0*/  ISETP.NE.AND.EX P0, PT, R29, RZ, PT, P0 ;  /* 0x000000ff1d00720c */ /* 0x000fe20003f05300 */
[----:B------:R1:W4:Y:S01]  /*9ff0*/  F2I.U32.TRUNC.NTZ R13, R0 ;  /* 0x00000000000d7305 */ /* 0x000322000020f000 */
[----:B------:R-:W1:Y:S01]  /*a000*/  LDC R15, c[0x0][0x148] ;  /* 0x00005200ff0f7b82 */ /* 0x000e620000000800 */
[----:B0-----:R-:W-:-:S02]  /*a010*/  SHF.R.U64 R12, R4, R6, R3 ;  /* 0x00000006040c7219 */ /* 0x001fc40000001203 */
[----:B------:R-:W-:-:S05]  /*a020*/  SHF.R.U32.HI R3, RZ, R6, R3 ;  /* 0x00000006ff037219 */ /* 0x000fca0000011603 */
[----:B------:R-:W0:Y:S01]  /*a030*/  LDC R20, c[0x0][0x600] ;  /* 0x00018000ff147b82 */ /* 0x000e220000000800 */
[-CC-:B--2---:R-:W-:Y:S02]  /*a040*/  SHF.R.U64 R10, R12, R8.reuse, R3.reuse ;  /* 0x000000080c0a7219 */ /* 0x184fe40000001203 */
[----:B------:R-:W-:-:S05]  /*a050*/  SHF.R.U32.HI R3, RZ, R8, R3 ;  /* 0x00000008ff037219 */ /* 0x000fca0000011603 */
[----:B------:R-:W2:Y:S01]  /*a060*/  LDC R27, c[0x0][0x648] ;  /* 0x00019200ff1b7b82 */ /* 0x000ea20000000800 */
[-C--:B---3--:R-:W-:Y:S02]  /*a070*/  SHF.L.U32 R4, R5, R26.reuse, RZ ;  /* 0x0000001a05047219 */ /* 0x088fe400000006ff */
[--C-:B------:R-:W-:Y:S02]  /*a080*/  SHF.R.U64 R14, R10, R26, R3.reuse ;  /* 0x0000001a0a0e7219 */ /* 0x100fe40000001203 */
[----:B------:R-:W-:Y:S02]  /*a090*/  LOP3.LUT R25, RZ, R4, RZ, 0x33, !PT ;  /* 0x00000004ff197212 */ /* 0x000fe400078e33ff */
[-C--:B------:R-:W-:Y:S01]  /*a0a0*/  SHF.R.U32.HI R5, RZ, R26.reuse, R3 ;  /* 0x0000001aff057219 */ /* 0x080fe20000011603 */
[----:B------:R-:W3:Y:S01]  /*a0b0*/  LDC R30, c[0x0][0x638] ;  /* 0x00018e00ff1e7b82 */ /* 0x000ee20000000800 */
[----:B------:R-:W-:Y:S01]  /*a0c0*/  SHF.L.U32 R154, R7, R26, RZ ;  /* 0x0000001a079a7219 */ /* 0x000fe200000006ff */
[----:B------:R-:W-:-:S06]  /*a0d0*/  IMAD.MOV.U32 R4, RZ, RZ, R14 ;  /* 0x000000ffff047224 */ /* 0x000fcc00078e000e */
[----:B------:R-:W0:Y:S01]  /*a0e0*/  LDC R31, c[0x0][0x610] ;  /* 0x00018400ff1f7b82 */ /* 0x000e220000000800 */
[----:B----4-:R-:W-:Y:S05]  /*a0f0*/  @!P0 BRA `(.L_x_289) ;  /* 0x0000000000288947 */ /* 0x010fea0003800000 */
        /* <DEDUP_REMOVED lines=10> */
.L_x_289:
[----:B------:R-:W-:Y:S01]  /*a1a0*/  ISETP.NE.AND P0, PT, R2, 0x1, PT ;  /* 0x000000010200780c */ /* 0x000fe20003f05270 */
[----:B0-----:R-:W-:Y:S01]  /*a1b0*/  VIADD R7, R20, 0xffffffff ;  /* 0xffffffff14077836 */ /* 0x001fe20000000000 */
[----:B-12---:R-:W-:Y:S01]  /*a1c0*/  SHF.R.U64 R0, R4, R27, R5 ;  /* 0x0000001b04007219 */ /* 0x006fe20000001205 */
[----:B------:R-:W-:Y:S01]  /*a1d0*/  IMAD.MOV R13, RZ, RZ, -R13 ;  /* 0x000000ffff0d7224 */ /* 0x000fe200078e0a0d */
[----:B------:R-:W-:Y:S01]  /*a1e0*/  LOP3.LUT R5, R10, R25, RZ, 0xc0, !PT ;  /* 0x000000190a057212 */ /* 0x000fe200078ec0ff */
[----:B------:R-:W-:Y:S02]  /*a1f0*/  IMAD.MOV.U32 R4, RZ, RZ, 0x1 ;  /* 0x00000001ff047424 */ /* 0x000fe400078e00ff */
[----:B------:R-:W-:Y:S02]  /*a200*/  IMAD.MOV R3, RZ, RZ, -R0 ;  /* 0x000000ffff037224 */ /* 0x000fe400078e0a00 */
[----:B------:R-:W-:Y:S01]  /*a210*/  IMAD R154, R154, R0, R5 ;  /* 0x000000009a9a7224 */ /* 0x000fe200078e0205 */
[----:B------:R-:W-:Y:S01]  /*a220*/  LOP3.LUT R5, R12, R7, RZ, 0xc0, !PT ;  /* 0x000000070c057212 */ /* 0x000fe200078ec0ff */
[----:B---3--:R-:W-:-:S02]  /*a230*/  IMAD R0, R3, R30, R14 ;  /* 0x0000001e03007224 */ /* 0x008fc400078e020e */
[----:B------:R-:W-:Y:S02]  /*a240*/  @P0 IMAD R21, R15, R13, R24 ;  /* 0x0000000d0f150224 */ /* 0x000fe400078e0218 */
[----:B------:R-:W-:Y:S01]  /*a250*/  IMAD R3, R0, R20, R5 ;  /* 0x0000001400037224 */ /* 0x000fe200078e0205 */
[----:B------:R-:W-:Y:S01]  /*a260*/  PRMT R0, R4, 0x7610, R0 ;  /* 0x0000761004007816 */ /* 0x000fe20000000000 */
[----:B------:R-:W-:-:S05]  /*a270*/  IMAD R154, R154, R31, R21 ;  /* 0x0000001f9a9a7224 */ /* 0x000fca00078e0215 */
[----:B------:R-:W-:Y:S02]  /*a280*/  SEL R153, R3, R154, !P0 ;  /* 0x0000009a03997207 */ /* 0x000fe40004000000 */
[----:B------:R-:W-:-:S07]  /*a290*/  SEL R154, R154, R3, !P0 ;  /* 0x000000039a9a7207 */ /* 0x000fce0004000000 */
.L_x_287:
[----:B------:R-:W-:-:S13]  /*a2a0*/  LOP3.LUT P0, RZ, R0, 0xff, RZ, 0xc0, !PT ;  /* 0x000000ff00ff7812 */ /* 0x000fda000780c0ff */
[----:B------:R-:W-:Y:S05]  /*a2b0*/  @P0 BRA `(.L_x_290) ;  /* 0xffffff6c00d00947 */ /* 0x000fea000383ffff */
[----:B------:R-:W-:Y:S05]  /*a2c0*/  EXIT ;  /* 0x000000000000794d */ /* 0x000fea0003800000 */
.L_x_7:
[----:B0-----:R-:W-:Y:S01]  /*a2d0*/  ULDC.64 UR4, c[0x0][0x650] ;  /* 0x0001940000047ab9 */ /* 0x001fe20000000a00 */
        /* <DEDUP_REMOVED lines=25> */
.L_x_292:
[----:B------:R-:W0:Y:S01]  /*a470*/  LDC.64 R28, c[0x0][0x640] ;  /* 0x00019000ff1c7b82 */ /* 0x000e220000000a00 */
[-CC-:B------:R-:W-:Y:S01]  /*a480*/  SHF.R.U64 R22, R12, R6.reuse, R13.reuse ;  /* 0x000000060c167219 */ /* 0x180fe2000000120d */
[----:B------:R-:W-:Y:S01]  /*a490*/  IMAD.MOV.U32 R30, RZ, RZ, 0x1 ;  /* 0x00000001ff1e7424 */ /* 0x000fe200078e00ff */
[----:B------:R-:W-:Y:S02]  /*a4a0*/  SHF.R.U32.HI R6, RZ, R6, R13 ;  /* 0x00000006ff067219 */ /* 0x000fe4000001160d */
        /* <DEDUP_REMOVED lines=8> */
[----:B------:R-:W-:Y:S01]  /*a530*/  IMAD.IADD R9, R9, 0x1, R11 ;  /* 0x0000000109097824 */ /* 0x000fe200078e020b */
[----:B0-----:R-:W-:-:S04]  /*a540*/  ISETP.NE.U32.AND P0, PT, R28, RZ, PT ;  /* 0x000000ff1c00720c */ /* 0x001fc80003f05070 */
[----:B------:R-:W-:Y:S02]  /*a550*/  ISETP.NE.AND.EX P0, PT, R29, RZ, PT, P0 ;  /* 0x000000ff1d00720c */ /* 0x000fe40003f05300 */
[----:B------:R-:W0:Y:S01]  /*a560*/  LDC R20, c[0x0][0x600] ;  /* 0x00018000ff147b82 */ /* 0x000e220000000800 */
[-CC-:B-1----:R-:W-:Y:S01]  /*a570*/  SHF.R.U64 R14, R8, R10.reuse, R9.reuse ;  /* 0x0000000a080e7219 */ /* 0x182fe20000001209 */
[----:B------:R-:W-:Y:S01]  /*a580*/  IMAD.MOV.U32 R8, RZ, RZ, -0x1 ;  /* 0xffffffffff087424 */ /* 0x000fe200078e00ff */
[----:B------:R-:W-:-:S05]  /*a590*/  SHF.R.U32.HI R9, RZ, R10, R9 ;  /* 0x0000000aff097219 */ /* 0x000fca0000011609 */
[----:B------:R-:W1:Y:S01]  /*a5a0*/  LDC R24, c[0x0][0x648] ;  /* 0x00019200ff187b82 */ /* 0x000e620000000800 */
[-CC-:B--2---:R-:W-:Y:S02]  /*a5b0*/  SHF.R.U64 R23, R14, R12.reuse, R9.reuse ;  /* 0x0000000c0e177219 */ /* 0x184fe40000001209 */
[----:B------:R-:W-:-:S05]  /*a5c0*/  SHF.R.U32.HI R6, RZ, R12, R9 ;  /* 0x0000000cff067219 */ /* 0x000fca0000011609 */
[----:B------:R-:W2:Y:S01]  /*a5d0*/  LDC R26, c[0x0][0x638] ;  /* 0x00018e00ff1a7b82 */ /* 0x000ea20000000800 */
[-C--:B---3--:R-:W-:Y:S02]  /*a5e0*/  SHF.L.U32 R8, R8, R27.reuse, RZ ;  /* 0x0000001b08087219 */ /* 0x088fe400000006ff */
[-CC-:B------:R-:W-:Y:S02]  /*a5f0*/  SHF.R.U64 R25, R23, R27.reuse, R6.reuse ;  /* 0x0000001b17197219 */ /* 0x180fe40000001206 */
[----:B------:R-:W-:Y:S02]  /*a600*/  LOP3.LUT R32, RZ, R8, RZ, 0x33, !PT ;  /* 0x00000008ff207212 */ /* 0x000fe400078e33ff */
[----:B------:R-:W-:Y:S01]  /*a610*/  SHF.R.U32.HI R9, RZ, R27, R6 ;  /* 0x0000001bff097219 */ /* 0x000fe20000011606 */
[----:B------:R-:W3:Y:S01]  /*a620*/  LDC R31, c[0x0][0x610] ;  /* 0x00018400ff1f7b82 */ /* 0x000ee20000000800 */
[----:B------:R-:W-:Y:S01]  /*a630*/  IMAD.MOV.U32 R8, RZ, RZ, R25 ;  /* 0x000000ffff087224 */ /* 0x000fe200078e0019 */
[----:B------:R-:W-:Y:S06]  /*a640*/  @!P0 BRA `(.L_x_293) ;  /* 0x0000000000288947 */ /* 0x000fec0003800000 */
        /* <DEDUP_REMOVED lines=10> */
.L_x_293:
[----:B------:R-:W-:Y:S01]  /*a6f0*/  ISETP.NE.AND P0, PT, R2, 0x1, PT ;  /* 0x000000010200780c */ /* 0x000fe20003f05270 */
[----:B------:R-:W-:Y:S01]  /*a700*/  IMAD.MOV.U32 R13, RZ, RZ, R22 ;  /* 0x000000ffff0d7224 */ /* 0x000fe200078e0016 */
[----:B-1----:R-:W-:Y:S01]  /*a710*/  SHF.R.U64 R6, R8, R24, R9 ;  /* 0x0000001808067219 */ /* 0x002fe20000001209 */
[----:B0-----:R-:W-:Y:S01]  /*a720*/  VIADD R9, R20, 0xffffffff ;  /* 0xffffffff14097836 */ /* 0x001fe20000000000 */
[----:B------:R-:W-:Y:S02]  /*a730*/  SHF.L.U32 R30, R30, R27, RZ ;  /* 0x0000001b1e1e7219 */ /* 0x000fe400000006ff */
[----:B------:R-:W-:Y:S01]  /*a740*/  LOP3.LUT R5, R23, R32, RZ, 0xc0, !PT ;  /* 0x0000002017057212 */ /* 0x000fe200078ec0ff */
[----:B------:R-:W-:-:S04]  /*a750*/  IMAD.MOV R8, RZ, RZ, -R6 ;  /* 0x000000ffff087224 */ /* 0x000fc800078e0a06 */
[----:B------:R-:W-:Y:S01]  /*a760*/  IMAD R6, R30, R6, R5 ;  /* 0x000000061e067224 */ /* 0x000fe200078e0205 */
[----:B------:R-:W-:Y:S01]  /*a770*/  LOP3.LUT R5, R14, R9, RZ, 0xc0, !PT ;  /* 0x000000090e057212 */ /* 0x000fe200078ec0ff */
[----:B------:R-:W-:Y:S02]  /*a780*/  @P0 IMAD R3, R7, R21, R4 ;  /* 0x0000001507030224 */ /* 0x000fe400078e0204 */
[----:B--2---:R-:W-:Y:S02]  /*a790*/  IMAD R4, R8, R26, R25 ;  /* 0x0000001a08047224 */ /* 0x004fe400078e0219 */
[----:B---3--:R-:W-:Y:S02]  /*a7a0*/  IMAD R3, R6, R31, R3 ;  /* 0x0000001f06037224 */ /* 0x008fe400078e0203 */
[----:B------:R-:W-:Y:S02]  /*a7b0*/  IMAD R4, R4, R20, R5 ;  /* 0x0000001404047224 */ /* 0x000fe400078e0205 */
[----:B------:R-:W-:-:S03]  /*a7c0*/  IMAD.MOV.U32 R6, RZ, RZ, 0x1 ;  /* 0x00000001ff067424 */ /* 0x000fc600078e00ff */
[----:B------:R-:W-:Y:S02]  /*a7d0*/  SEL R20, R4, R3, !P0 ;  /* 0x0000000304147207 */ /* 0x000fe40004000000 */
[----:B------:R-:W-:-:S07]  /*a7e0*/  SEL R12, R3, R4, !P0 ;  /* 0x00000004030c7207 */ /* 0x000fce0004000000 */
.L_x_291:
[----:B------:R-:W-:-:S08]  /*a7f0*/  NOP ;  /* 0x0000000000007918 */ /* 0x000fd00000000000 */
[----:B------:R-:W0:-:S00]  /*a800*/  USETMAXREG.DEALLOC.CTAPOOL 0x28 ;  /* 0x00000028000079c8 */ /* 0x000e0000080e0500 */
[----:B0-----:R-:W-:-:S13]  /*a810*/  ISETP.NE.AND P0, PT, R0, RZ, PT ;  /* 0x000000ff0000720c */ /* 0x001fda0003f05270 */
[----:B------:R-:W-:Y:S05]  /*a820*/  @P0 EXIT ;  /* 0x000000000000094d */ /* 0x000fea0003800000 */
[----:B------:R-:W-:Y:S01]  /*a830*/  LOP3.LUT P0, RZ, R6, 0xff, RZ, 0xc0, !PT ;  /* 0x000000ff06ff7812 */ /* 0x000fe2000780c0ff */
[----:B------:R-:W-:Y:S02]  /*a840*/  IMAD.MOV.U32 R10, RZ, RZ, 0x1 ;  /* 0x00000001ff0a7424 */ /* 0x000fe400078e00ff */
[----:B------:R-:W-:-:S10]  /*a850*/  IMAD.MOV.U32 R9, RZ, RZ, RZ ;  /* 0x000000ffff097224 */ /* 0x000fd400078e00ff */
[----:B------:R-:W-:Y:S05]  /*a860*/  @!P0 BRA `(.L_x_294) ;  /* 0x0000000c00848947 */ /* 0x000fea0003800000 */
[----:B------:R-:W0:Y:S01]  /*a870*/  LDC R0, c[0x0][0x28c] ;  /* 0x0000a300ff007b82 */ /* 0x000e220000000800 */
[----:B------:R-:W-:Y:S01]  /*a880*/  ULDC UR5, c[0x0][0x658] ;  /* 0x0001960000057ab9 */ /* 0x000fe20000000800 */
[----:B------:R-:W-:Y:S01]  /*a890*/  UMOV UR11, 0xffffffff ;  /* 0xffffffff000b7882 */ /* 0x000fe20000000000 */
[----:B------:R-:W-:Y:S01]  /*a8a0*/  UMOV UR15, 0x1 ;  /* 0x00000001000f7882 */ /* 0x000fe20000000000 */
[----:B------:R-:W-:Y:S01]  /*a8b0*/  USHF.L.U32 UR11, UR11, UR5, URZ ;  /* 0x000000050b0b7299 */ /* 0x000fe2000800063f */
[----:B------:R-:W-:Y:S01]  /*a8c0*/  BSSY B0, `(.L_x_294) ;  /* 0x00000db000007945 */ /* 0x000fe20003800000 */
[----:B------:R-:W-:Y:S01]  /*a8d0*/  ULDC UR9, c[0x0][0xc] ;  /* 0x0000030000097ab9 */ /* 0x000fe20000000800 */
[----:B------:R-:W-:Y:S01]  /*a8e0*/  ULDC UR14, c[0x0][0x10] ;  /* 0x00000400000e7ab9 */ /* 0x000fe20000000800 */
[----:B------:R-:W1:Y:S01]  /*a8f0*/  S2UR UR8, SR_CgaCtaId ;  /* 0x00000000000879c3 */ /* 0x000e620000008800 */
[----:B------:R-:W-:Y:S01]  /*a900*/  ULOP3.LUT UR13, URZ, UR11, URZ, 0x33, !UPT ;  /* 0x0000000b3f0d7292 */ /* 0x000fe2000f8e333f */
[----:B------:R-:W-:Y:S01]  /*a910*/  LOP3.LUT R11, R19, 0x2, RZ, 0xfc, !PT ;  /* 0x00000002130b7812 */ /* 0x000fe200078efcff */
[----:B------:R-:W-:Y:S01]  /*a920*/  IMAD.MOV.U32 R10, RZ, RZ, 0x1 ;  /* 0x00000001ff0a7424 */ /* 0x000fe200078e00ff */
[----:B------:R-:W-:Y:S01]  /*a930*/  ULDC UR4, c[0x0][0x600] ;  /* 0x0001800000047ab9 */ /* 0x000fe20000000800 */
[----:B------:R-:W-:Y:S01]  /*a940*/  IMAD.MOV.U32 R9, RZ, RZ, RZ ;  /* 0x000000ffff097224 */ /* 0x000fe200078e00ff */
[----:B------:R-:W-:Y:S01]  /*a950*/  UMOV UR18, 0x5 ;  /* 0x0000000500127882 */ /* 0x000fe20000000000 */
[----:B------:R-:W-:-:S02]  /*a960*/  UIADD3 UR4, UR4, -0x1, URZ ;  /* 0xffffffff04047890 */ /* 0x000fc4000fffe03f */
[----:B------:R-:W-:Y:S01]  /*a970*/  USHF.L.U32 UR5, UR15, UR5, URZ ;  /* 0x000000050f057299 */ /* 0x000fe2000800063f */
[----:B------:R-:W-:Y:S01]  /*a980*/  ULDC.64 UR28, c[0x0][0x198] ;  /* 0x00006600001c7ab9 */ /* 0x000fe20000000a00 */
[----:B0-----:R-:W-:-:S05]  /*a990*/  VIADD R0, R0, 0x3f ;  /* 0x0000003f00007836 */ /* 0x001fca0000000000 */
[----:B------:R-:W-:Y:S01]  /*a9a0*/  SHF.R.S32.HI R3, RZ, 0x1f, R0 ;  /* 0x0000001fff037819 */ /* 0x000fe20000011400 */
[----:B-1----:R-:W-:-:S03]  /*a9b0*/  ULOP3.LUT UR10, UR8, 0x1, URZ, 0xc0, !UPT ;  /* 0x00000001080a7892 */ /* 0x002fc6000f8ec03f */
[----:B------:R-:W-:Y:S01]  /*a9c0*/  LEA.HI R3, R3, R0, RZ, 0x6 ;  /* 0x0000000003037211 */ /* 0x000fe200078f30ff */
[----:B------:R-:W-:Y:S01]  /*a9d0*/  USHF.R.U32.HI UR25, URZ, 0x1, UR8 ;  /* 0x000000013f197899 */ /* 0x000fe20008011608 */
[----:B------:R-:W-:Y:S01]  /*a9e0*/  IMAD.MOV.U32 R0, RZ, RZ, 0x1 ;  /* 0x00000001ff007424 */ /* 0x000fe200078e00ff */
[----:B------:R-:W-:Y:S01]  /*a9f0*/  USHF.L.U32 UR6, UR8, 0x7, URZ ;  /* 0x0000000708067899 */ /* 0x000fe2000800063f */
[--C-:B------:R-:W-:Y:S01]  /*aa00*/  SHF.R.S32.HI R8, RZ, 0x6, R3.reuse ;  /* 0x00000006ff087819 */ /* 0x100fe20000011403 */
[----:B------:R-:W-:Y:S02]  /*aa10*/  USHF.L.U32 UR7, UR8, 0xd, URZ ;  /* 0x0000000d08077899 */ /* 0x000fe4000800063f */
[----:B------:R-:W-:Y:S01]  /*aa20*/  ULOP3.LUT UR8, UR8, 0xfffffffe, URZ, 0xc0, !UPT ;  /* 0xfffffffe08087892 */ /* 0x000fe2000f8ec03f */
[----:B------:R-:W-:Y:S01]  /*aa30*/  PRMT R3, R0, 0x7610, R3 ;  /* 0x0000761000037816 */ /* 0x000fe20000000003 */
[----:B------:R-:W-:Y:S01]  /*aa40*/  UISETP.GT.U32.AND UP0, UPT, UR10, 0xffff, UPT ;  /* 0x0000ffff0a00788c */ /* 0x000fe2000bf04070 */
[----:B------:R-:W-:Y:S01]  /*aa50*/  VIADD R0, R8, 0x1 ;  /* 0x0000000108007836 */ /* 0x000fe20000000000 */
[----:B------:R-:W-:-:S02]  /*aa60*/  USHF.L.U32 UR11, UR15, UR8, URZ ;  /* 0x000000080f0b7299 */ /* 0x000fc4000800063f */
[----:B------:R-:W-:Y:S02]  /*aa70*/  ULOP3.LUT UR12, UR8, 0x1, URZ, 0xfc, !UPT ;  /* 0x00000001080c7892 */ /* 0x000fe4000f8efc3f */
[----:B------:R-:W-:Y:S02]  /*aa80*/  UIMAD.WIDE.U32 UR8, UR9, UR14, URZ ;  /* 0x0000000e090872a5 */ /* 0x000fe4000f8e003f */
[----:B------:R-:W-:Y:S01]  /*aa90*/  USEL UR10, UR10, 0xffff, !UP0 ;  /* 0x0000ffff0a0a7887 */ /* 0x000fe2000c000000 */
[----:B------:R-:W-:Y:S01]  /*aaa0*/  ULDC UR14, c[0x0][0x14] ;  /* 0x00000500000e7ab9 */ /* 0x000fe20000000800 */
[----:B------:R-:W-:Y:S02]  /*aab0*/  USHF.L.U32 UR12, UR15, UR12, URZ ;  /* 0x0000000c0f0c7299 */ /* 0x000fe4000800063f */
[----:B------:R-:W-:Y:S02]  /*aac0*/  UIMAD.WIDE.U32 UR26, UR8, UR14, URZ ;  /* 0x0000000e081a72a5 */ /* 0x000fe4000f8e003f */
[----:B------:R-:W-:-:S02]  /*aad0*/  UIMAD UR21, UR9, UR14, URZ ;  /* 0x0000000e091572a4 */ /* 0x000fc4000f8e023f */
[----:B------:R-:W-:Y:S02]  /*aae0*/  ULOP3.LUT UR10, UR10, 0xffff, URZ, 0xc0, !UPT ;  /* 0x0000ffff0a0a7892 */ /* 0x000fe4000f8ec03f */
[----:B------:R-:W-:Y:S02]  /*aaf0*/  ULOP3.LUT UR6, UR6, 0x80, URZ, 0xc0, !UPT ;  /* 0x0000008006067892 */ /* 0x000fe4000f8ec03f */
[----:B------:R-:W-:Y:S02]  /*ab00*/  ULOP3.LUT UR7, UR7, 0x2000, URZ, 0xc0, !UPT ;  /* 0x0000200007077892 */ /* 0x000fe4000f8ec03f */
[----:B------:R-:W-:Y:S02]  /*ab10*/  ULOP3.LUT UR19, UR11, UR12, URZ, 0xfc, !UPT ;  /* 0x0000000c0b137292 */ /* 0x000fe4000f8efc3f */
[----:B------:R-:W-:Y:S02]  /*ab20*/  UIADD3 UR21, UR27, UR21, URZ ;  /* 0x000000151b157290 */ /* 0x000fe4000fffe03f */
[----:B------:R-:W-:-:S12]  /*ab30*/  USHF.L.U32 UR18, UR18, UR10, URZ ;  /* 0x0000000a12127299 */ /* 0x000fd8000800063f */
.L_x_305:
[----:B------:R-:W-:-:S03]  /*ab40*/  UMOV UR8, 0xffffffff ;  /* 0xffffffff00087882 */ /* 0x000fc60000000000 */
[----:B------:R-:W-:Y:S05]  /*ab50*/  BRA.DIV UR8, `(.L_x_295) ;  /* 0x0000000e08b07947 */ /* 0x000fea000b800000 */
[----:B------:R-:W-:-:S13]  /*ab60*/  ELECT P6, URZ, PT ;  /* 0x00000000003f782f */ /* 0x000fda00038c0000 */
.L_x_316:
[----:B------:R-:W0:Y:S01]  /*ab70*/  LDC R4, c[0x0][0x28c] ;  /* 0x0000a300ff047b82 */ /* 0x000e220000000800 */
[----:B------:R-:W-:Y:S01]  /*ab80*/  BSSY B1, `(.L_x_296) ;  /* 0x000003c000017945 */ /* 0x000fe20003800000 */
[----:B0-----:R-:W-:-:S13]  /*ab90*/  ISETP.LT.OR P6, PT, R4, 0x1, !P6 ;  /* 0x000000010400780c */ /* 0x001fda00077c1670 */
[----:B------:R-:W-:Y:S05]  /*aba0*/  @P6 BRA `(.L_x_297) ;  /* 0x0000000000e46947 */ /* 0x000fea0003800000 */
[----:B------:R-:W-:Y:S01]  /*abb0*/  LEA R12, R12, UR25, 0x1 ;  /* 0x000000190c0c7c11 */ /* 0x000fe2000f8e08ff */
[----:B------:R-:W-:Y:S01]  /*abc0*/  IMAD.MOV.U32 R15, RZ, RZ, RZ ;  /* 0x000000ffff0f7224 */ /* 0x000fe200078e00ff */
[----:B------:R-:W-:Y:S01]  /*abd0*/  LEA R20, R20, UR6, 0x8 ;  /* 0x0000000614147c11 */ /* 0x000fe2000f8e40ff */
[----:B------:R-:W-:Y:S02]  /*abe0*/  IMAD.MOV.U32 R4, RZ, RZ, R0 ;  /* 0x000000ffff047224 */ /* 0x000fe400078e0000 */
[----:B------:R-:W-:Y:S02]  /*abf0*/  IMAD.MOV.U32 R5, RZ, RZ, R10 ;  /* 0x000000ffff057224 */ /* 0x000fe400078e000a */
[----:B------:R-:W-:Y:S02]  /*ac00*/  IMAD.MOV.U32 R6, RZ, RZ, R9 ;  /* 0x000000ffff067224 */ /* 0x000fe400078e0009 */
[----:B------:R-:W-:-:S07]  /*ac10*/  IMAD.SHL.U32 R14, R12, 0x40, RZ ;  /* 0x000000400c0e7824 */ /* 0x000fce00078e00ff */
.L_x_300:
[----:B------:R-:W0:Y:S01]  /*ac20*/  S2R R12, SR_CgaCtaId ;  /* 0x00000000000c7919 */ /* 0x000e220000008800 */
[----:B------:R-:W-:Y:S02]  /*ac30*/  MOV R7, 0x400 ;  /* 0x0000040000077802 */ /* 0x000fe40000000f00 */
[----:B------:R-:W-:Y:S02]  /*ac40*/  LOP3.LUT P1, RZ, R18, 0x7f, RZ, 0xc0, !PT ;  /* 0x0000007f12ff7812 */ /* 0x000fe4000782c0ff */
[----:B0-----:R-:W-:Y:S02]  /*ac50*/  LEA R24, R12, R7, 0x18 ;  /* 0x000000070c187211 */ /* 0x001fe400078ec0ff */
[----:B------:R-:W-:-:S09]  /*ac60*/  SHF.L.U32 R7, R5, 0x1f, RZ ;  /* 0x0000001f05077819 */ /* 0x000fd200000006ff */
[----:B------:R-:W0:Y:S01]  /*ac70*/  @!P1 LDC R12, c[0x0][0x500] ;  /* 0x00014000ff0c9b82 */ /* 0x000e220000000800 */
[----:B------:R-:W-:-:S04]  /*ac80*/  IMAD R22, R6, 0x8, R24 ;  /* 0x0000000806167824 */ /* 0x000fc800078e0218 */
[----:B------:R-:W1:Y:S02]  /*ac90*/  SYNCS.PHASECHK.TRANS64.TRYWAIT P0, [R22+URZ+0x20], R7 ;  /* 0x00002007160075a7 */ /* 0x000e64000800017f */
[----:B-1----:R-:W-:Y:S05]  /*aca0*/  @!P0 BRA `(.L_x_298) ;  /* 0x0000000c007c8947 */ /* 0x002fea0003800000 */
.L_x_317:
[----:B-1----:R-:W-:Y:S01]  /*acb0*/  PRMT R7, R11, 0x9910, RZ ;  /* 0x000099100b077816 */ /* 0x002fe200000000ff */
[----:B0-----:R0:W-:Y:S03]  /*acc0*/  @!P1 SYNCS.ARRIVE.TRANS64 RZ, [R22+URZ], R12 ;  /* 0x0000000c16ff99a7 */ /* 0x0011e6000800003f */
[----:B------:R-:W-:-:S13]  /*acd0*/  ISETP.NE.AND P0, PT, R7, 0x2, PT ;  /* 0x000000020700780c */ /* 0x000fda0003f05270 */
[----:B0-----:R-:W-:Y:S05]  /*ace0*/  @P0 BRA `(.L_x_299) ;  /* 0x0000000000040947 */ /* 0x001fea0003800000 */
[----:B------:R-:W-:Y:S01]  /*acf0*/  BPT.TRAP 0x1 ;  /* 0x000000040000795c */ /* 0x000fe20000300000 */
.L_x_299:
[----:B------:R-:W-:Y:S01]  /*ad00*/  LEA R7, R6, UR25, 0x1 ;  /* 0x0000001906077c11 */ /* 0x000fe2000f8e08ff */
[----:B------:R-:W-:Y:S01]  /*ad10*/  VIADD R4, R4, 0xffffffff ;  /* 0xffffffff04047836 */ /* 0x000fe20000000000 */
[----:B------:R-:W-:Y:S01]  /*ad20*/  R2UR UR23, R14 ;  /* 0x000000000e1772ca */ /* 0x000fe200000e0000 */
[----:B------:R-:W-:Y:S01]  /*ad30*/  UIADD3 UR14, UP0, UR28, 0xf0, URZ ;  /* 0x000000f01c0e7890 */ /* 0x000fe2000ff1e03f */
[----:B------:R-:W-:Y:S01]  /*ad40*/  R2UR UR9, R22 ;  /* 0x00000000160972ca */ /* 0x000fe200000e0000 */
[----:B------:R-:W-:Y:S01]  /*ad50*/  IMAD.SHL.U32 R7, R7, 0x1000, RZ ;  /* 0x0000100007077824 */ /* 0x000fe200078e00ff */
[----:B------:R-:W-:Y:S01]  /*ad60*/  R2UR UR10, R15 ;  /* 0x000000000f0a72ca */ /* 0x000fe200000e0000 */
[----:B------:R-:W-:Y:S01]  /*ad70*/  UIADD3 UR32, UP1, UR28, 0x1f0, URZ ;  /* 0x000001f01c207890 */ /* 0x000fe2000ff3e03f */
[----:B------:R-:W-:Y:S01]  /*ad80*/  R2UR UR12, R13 ;  /* 0x000000000d0c72ca */ /* 0x000fe200000e0000 */
[--C-:B------:R-:W-:Y:S01]  /*ad90*/  IMAD R12, R7, 0x2, R24.reuse ;  /* 0x00000002070c7824 */ /* 0x100fe200078e0218 */
[----:B------:R-:W-:Y:S01]  /*ada0*/  LEA R7, R6, UR7, 0xe ;  /* 0x0000000706077c11 */ /* 0x000fe2000f8e70ff */
[----:B------:R-:W-:Y:S01]  /*adb0*/  UIADD3.X UR15, URZ, UR29, URZ, UP0, !UPT ;  /* 0x0000001d3f0f7290 */ /* 0x000fe200087fe43f */
[----:B------:R-:W-:Y:S01]  /*adc0*/  R2UR UR24, R20 ;  /* 0x00000000141872ca */ /* 0x000fe200000e0000 */
[----:B------:R-:W-:Y:S01]  /*add0*/  UPRMT UR20, URZ, 0x5410, UR18 ;  /* 0x000054103f147896 */ /* 0x000fe20008000012 */
[----:B------:R-:W-:Y:S01]  /*ade0*/  R2UR UR8, R12 ;  /* 0x000000000c0872ca */ /* 0x000fe200000e0000 */
[----:B------:R-:W-:Y:S01]  /*adf0*/  IMAD R7, R7, 0x2, R24 ;  /* 0x0000000207077824 */ /* 0x000fe200078e0218 */
[----:B------:R-:W-:Y:S01]  /*ae00*/  ISETP.GT.AND P1, PT, R4, 0x1, PT ;  /* 0x000000010400780c */ /* 0x000fe20003f24270 */
[----:B------:R-:W-:Y:S01]  /*ae10*/  VIADD R6, R6, 0x1 ;  /* 0x0000000106067836 */ /* 0x000fe20000000000 */
[----:B------:R-:W-:Y:S01]  /*ae20*/  UPRMT UR30, URZ, 0x5410, UR19 ;  /* 0x000054103f1e7896 */ /* 0x000fe20008000013 */
[----:B------:R-:W-:Y:S01]  /*ae30*/  VIADD R15, R15, 0x40 ;  /* 0x000000400f0f7836 */ /* 0x000fe20000000000 */
[----:B------:R-:W-:Y:S01]  /*ae40*/  R2UR UR11, R7 ;  /* 0x00000000070b72ca */ /* 0x000fe200000e0000 */
[----:B------:R-:W-:Y:S01]  /*ae50*/  UIADD3.X UR33, URZ, UR29, URZ, UP1, !UPT ;  /* 0x0000001d3f217290 */ /* 0x000fe20008ffe43f */
[----:B------:R-:W-:Y:S01]  /*ae60*/  ISETP.NE.AND P0, PT, R6, 0x4, PT ;  /* 0x000000040600780c */ /* 0x000fe20003f05270 */
[----:B------:R-:W-:Y:S01]  /*ae70*/  UMOV UR16, 0x0 ;  /* 0x0000000000107882 */ /* 0x000fe20000000000 */
[----:B------:R-:W-:-:S02]  /*ae80*/  UMOV UR17, 0x10000000 ;  /* 0x1000000000117882 */ /* 0x000fc40000000000 */
[----:B------:R-:W-:Y:S01]  /*ae90*/  SEL R12, RZ, 0x1, P0 ;  /* 0x00000001ff0c7807 */ /* 0x000fe20000000000 */
[----:B------:R-:W-:Y:S01]  /*aea0*/  UIADD3 UR8, UR8, 0x100, URZ ;  /* 0x0000010008087890 */ /* 0x000fe2000fffe03f */
[----:B------:R-:W-:Y:S02]  /*aeb0*/  SEL R6, R6, RZ, P0 ;  /* 0x000000ff06067207 */ /* 0x000fe40000000000 */
[----:B------:R-:W-:-:S03]  /*aec0*/  LOP3.LUT R5, R5, R12, RZ, 0x3c, !PT ;  /* 0x0000000c05057212 */ /* 0x000fc600078e3cff */
[----:B------:R-:W-:-:S03]  /*aed0*/  UIADD3 UR22, UR11, 0x10100, URZ ;  /* 0x000101000b167890 */ /* 0x000fc6000fffe03f */
[----:B------:R-:W-:Y:S02]  /*aee0*/  UMOV UR11, UR23 ;  /* 0x00000017000b7c82 */ /* 0x000fe40008000000 */
[----:B------:R0:W-:Y:S02]  /*aef0*/  UTMALDG.3D.MULTICAST [UR8], [UR14], UR20, desc[UR16] ;  /* 0x000010080e0073b4 */ /* 0x0001e40008011814 */
[----:B0-----:R-:W-:Y:S01]  /*af00*/  UMOV UR8, UR22 ;  /* 0x0000001600087c82 */ /* 0x001fe20008000000 */
[----:B------:R-:W-:Y:S02]  /*af10*/  UMOV UR11, UR24 ;  /* 0x00000018000b7c82 */ /* 0x000fe40008000000 */
[----:B------:R0:W-:Y:S02]  /*af20*/  UTMALDG.3D.MULTICAST [UR8], [UR32], UR30, desc[UR16] ;  /* 0x00001008200073b4 */ /* 0x0001e4000801181e */
[----:B0-----:R-:W-:Y:S05]  /*af30*/  @P1 BRA `(.L_x_300) ;  /* 0xfffffffc00381947 */ /* 0x001fea000383ffff */
.L_x_297:
[----:B------:R-:W-:Y:S05]  /*af40*/  BSYNC B1 ;  /* 0x0000000000017941 */ /* 0x000fea0003800000 */
.L_x_296:
[----:B------:R-:W-:Y:S01]  /*af50*/  LOP3.LUT P1, RZ, R3, 0xff, RZ, 0xc0, !PT ;  /* 0x000000ff03ff7812 */ /* 0x000fe2000782c0ff */
[----:B------:R-:W-:Y:S01]  /*af60*/  IMAD.IADD R9, R8, 0x1, R9 ;  /* 0x0000000108097824 */ /* 0x000fe200078e0209 */
[----:B------:R-:W-:Y:S01]  /*af70*/  IADD3 R16, P2, R16, UR26, RZ ;  /* 0x0000001a10107c10 */ /* 0x000fe2000ff5e0ff */
[----:B------:R-:W-:Y:S01]  /*af80*/  ULDC.64 UR8, c[0x0][0x650] ;  /* 0x0001940000087ab9 */ /* 0x000fe20000000a00 */
[----:B------:R-:W-:Y:S01]  /*af90*/  BSSY B1, `(.L_x_301) ;  /* 0x000006b000017945 */ /* 0x000fe20003800000 */
[----:B------:R-:W-:Y:S01]  /*afa0*/  IMAD.MOV.U32 R12, RZ, RZ, -0x1 ;  /* 0xffffffffff0c7424 */ /* 0x000fe200078e00ff */
[----:B------:R-:W-:Y:S01]  /*afb0*/  SHF.R.U32.HI R3, RZ, 0x2, R9 ;  /* 0x00000002ff037819 */ /* 0x000fe20000011609 */
[----:B------:R-:W-:Y:S01]  /*afc0*/  IMAD.MOV.U32 R20, RZ, RZ, -0x1 ;  /* 0xffffffffff147424 */ /* 0x000fe200078e00ff */
[----:B------:R-:W-:Y:S01]  /*afd0*/  ISETP.GT.U32.AND P0, PT, R9, 0x3, PT ;  /* 0x000000030900780c */ /* 0x000fe20003f04070 */
[----:B------:R-:W-:Y:S01]  /*afe0*/  IMAD.MOV.U32 R13, RZ, RZ, -0x1 ;  /* 0xffffffffff0d7424 */ /* 0x000fe200078e00ff */
[----:B------:R-:W-:-:S02]  /*aff0*/  LOP3.LUT R3, R3, 0x1, RZ, 0xc0, !PT ;  /* 0x0000000103037812 */ /* 0x000fc400078ec0ff */
[----:B------:R-:W-:Y:S01]  /*b000*/  ISETP.LT.U32.AND P0, PT, R8, 0x4, P0 ;  /* 0x000000040800780c */ /* 0x000fe20000701070 */
[----:B------:R-:W0:Y:S01]  /*b010*/  @P1 S2R R5, SR_CgaCtaId ;  /* 0x0000000000051919 */ /* 0x000e220000008800 */
[----:B------:R-:W-:Y:S02]  /*b020*/  @P1 MOV R4, 0x400 ;  /* 0x0000040000041802 */ /* 0x000fe40000000f00 */
[----:B------:R-:W-:Y:S02]  /*b030*/  IADD3.X R17, R17, UR21, RZ, P2, !PT ;  /* 0x0000001511117c10 */ /* 0x000fe400097fe4ff */
[----:B------:R-:W-:Y:S02]  /*b040*/  ISETP.GE.U32.AND P2, PT, R16, UR8, PT ;  /* 0x0000000810007c0c */ /* 0x000fe4000bf46070 */
[----:B------:R-:W-:Y:S02]  /*b050*/  LOP3.LUT R9, R9, 0x3, RZ, 0xc0, !PT ;  /* 0x0000000309097812 */ /* 0x000fe400078ec0ff */
[----:B0-----:R-:W-:-:S04]  /*b060*/  @P1 LEA R4, R5, R4, 0x18 ;  /* 0x0000000405041211 */ /* 0x001fc800078ec0ff */
[----:B------:R0:W-:Y:S01]  /*b070*/  @P1 SYNCS.ARRIVE.TRANS64.A1T0 RZ, [R4+URZ+0x58], RZ ;  /* 0x000058ff04ff19a7 */ /* 0x0001e2000810003f */
[----:B------:R-:W-:Y:S02]  /*b080*/  ISETP.NE.U32.AND P1, PT, R3, 0x1, PT ;  /* 0x000000010300780c */ /* 0x000fe40003f25070 */
[----:B------:R-:W-:Y:S02]  /*b090*/  SEL R3, RZ, 0x1, !P0 ;  /* 0x00000001ff037807 */ /* 0x000fe40004000000 */
[----:B------:R-:W-:Y:S02]  /*b0a0*/  ISETP.GE.U32.AND.EX P0, PT, R17, UR9, PT, P2 ;  /* 0x0000000911007c0c */ /* 0x000fe4000bf06120 */
[----:B------:R-:W-:-:S04]  /*b0b0*/  ISETP.GT.U32.AND P1, PT, R8, 0x3, !P1 ;  /* 0x000000030800780c */ /* 0x000fc80004f24070 */
[----:B0-----:R-:W-:-:S04]  /*b0c0*/  SEL R4, RZ, 0x1, !P1 ;  /* 0x00000001ff047807 */ /* 0x001fc80004800000 */
[--C-:B------:R-:W-:Y:S02]  /*b0d0*/  LOP3.LUT R10, R4, R10, R3.reuse, 0x96, !PT ;  /* 0x0000000a040a7212 */ /* 0x100fe400078e9603 */
[----:B------:R-:W-:Y:S02]  /*b0e0*/  PRMT R4, RZ, 0x7610, R4 ;  /* 0x00007610ff047816 */ /* 0x000fe40000000004 */
[----:B------:R-:W-:Y:S01]  /*b0f0*/  PRMT R3, RZ, 0x7610, R3 ;  /* 0x00007610ff037816 */ /* 0x000fe20000000003 */
[----:B------:R-:W-:Y:S06]  /*b100*/  @P0 BRA `(.L_x_302) ;  /* 0x00000004004c0947 */ /* 0x000fec0003800000 */
[----:B------:R-:W0:Y:S01]  /*b110*/  S2R R14, SR_CTAID.X ;  /* 0x00000000000e7919 */ /* 0x000e220000002500 */
[----:B------:R-:W-:Y:S01]  /*b120*/  ULDC.64 UR8, c[0x0][0x628] ;  /* 0x00018a0000087ab9 */ /* 0x000fe20000000a00 */
[----:B------:R-:W1:Y:S01]  /*b130*/  LDC R15, c[0x0][0x144] ;  /* 0x00005100ff0f7b82 */ /* 0x000e620000000800 */
[----:B------:R-:W-:Y:S01]  /*b140*/  ISETP.NE.U32.AND P0, PT, RZ, UR8, PT ;  /* 0x00000008ff007c0c */ /* 0x000fe2000bf05070 */
[----:B------:R-:W2:Y:S01]  /*b150*/  S2R R12, SR_CTAID.Y ;  /* 0x00000000000c7919 */ /* 0x000ea20000002600 */
[----:B------:R-:W-:Y:S01]  /*b160*/  ULDC UR10, c[0x0][0x150] ;  /* 0x00005400000a7ab9 */ /* 0x000fe20000000800 */
[----:B------:R-:W-:Y:S01]  /*b170*/  ULDC UR11, c[0x0][0x630] ;  /* 0x00018c00000b7ab9 */ /* 0x000fe20000000800 */
[----:B------:R-:W-:Y:S01]  /*b180*/  ISETP.NE.AND.EX P0, PT, RZ, UR9, PT, P0 ;  /* 0x00000009ff007c0c */ /* 0x000fe2000bf05300 */
[----:B------:R-:W-:Y:S01]  /*b190*/  IMAD.MOV.U32 R4, RZ, RZ, R16 ;  /* 0x000000ffff047224 */ /* 0x000fe200078e0010 */
[----:B0-----:R-:W-:-:S05]  /*b1a0*/  I2FP.F32.U32 R5, R14 ;  /* 0x0000000e00057245 */ /* 0x001fca0000201000 */
[----:B------:R-:W-:Y:S01]  /*b1b0*/  FMUL R20, R5, UR10 ;  /* 0x0000000a05147c20 */ /* 0x000fe20008400000 */
[----:B------:R-:W-:-:S05]  /*b1c0*/  IMAD.MOV.U32 R5, RZ, RZ, R17 ;  /* 0x000000ffff057224 */ /* 0x000fca00078e0011 */
[----:B--2---:R-:W-:Y:S05]  /*b1d0*/  @!P0 BRA `(.L_x_303) ;  /* 0x0000000000288947 */ /* 0x004fea0003800000 */
[----:B------:R-:W-:Y:S02]  /*b1e0*/  ULDC UR10, c[0x0][0x634] ;  /* 0x00018d00000a7ab9 */ /* 0x000fe40000000800 */
[----:B------:R-:W-:-:S05]  /*b1f0*/  IADD3 R5, P0, R16, UR10, RZ ;  /* 0x0000000a10057c10 */ /* 0x000fca000ff1e0ff */
[----:B------:R-:W-:-:S04]  /*b200*/  IMAD.X R13, RZ, RZ, R17, P0 ;  /* 0x000000ffff0d7224 */ /* 0x000fc800000e0611 */
[----:B------:R-:W-:-:S04]  /*b210*/  IMAD.WIDE.U32 R6, R13, UR8, RZ ;  /* 0x000000080d067c25 */ /* 0x000fc8000f8e00ff */
[----:B------:R-:W-:-:S04]  /*b220*/  IMAD.WIDE.U32 R6, P0, R5, UR9, R6 ;  /* 0x0000000905067c25 */ /* 0x000fc8000f800006 */
[----:B------:R-:W-:-:S04]  /*b230*/  IMAD.WIDE.U32 R4, R5, UR8, RZ ;  /* 0x0000000805047c25 */ /* 0x000fc8000f8e00ff */
[----:B------:R-:W-:Y:S01]  /*b240*/  IMAD.MOV.U32 R4, RZ, RZ, R7 ;  /* 0x000000ffff047224 */ /* 0x000fe200078e0007 */
[----:B------:R-:W-:Y:S01]  /*b250*/  IADD3 RZ, P1, R5, R6, RZ ;  /* 0x0000000605ff7210 */ /* 0x000fe20007f3e0ff */
[----:B------:R-:W-:-:S04]  /*b260*/  IMAD.X R5, RZ, RZ, RZ, P0 ;  /* 0x000000ffff057224 */ /* 0x000fc800000e06ff */
[----:B------:R-:W-:-:S08]  /*b270*/  IMAD.WIDE.U32.X R4, R13, UR9, R4, P1 ;  /* 0x000000090d047c25 */ /* 0x000fd000088e0404 */
.L_x_303:
[--C-:B------:R-:W-:Y:S01]  /*b280*/  SHF.R.U64 R13, R4, UR11, R5.reuse ;  /* 0x0000000b040d7c19 */ /* 0x100fe20008001205 */
[----:B------:R-:W0:Y:S01]  /*b290*/  F2I.U32.TRUNC.NTZ R20, R20 ;  /* 0x0000001400147305 */ /* 0x000e22000020f000 */
[----:B------:R-:W-:Y:S01]  /*b2a0*/  SHF.R.U32.HI R4, RZ, UR11, R5 ;  /* 0x0000000bff047c19 */ /* 0x000fe20008011605 */
[----:B------:R-:W-:Y:S01]  /*b2b0*/  ULDC.64 UR8, c[0x0][0x620] ;  /* 0x0001880000087ab9 */ /* 0x000fe20000000a00 */
[----:B------:R-:W-:Y:S01]  /*b2c0*/  IADD3 R7, P0, RZ, -R13, RZ ;  /* 0x8000000dff077210 */ /* 0x000fe20007f1e0ff */
[----:B------:R-:W-:Y:S01]  /*b2d0*/  ULDC.64 UR10, c[0x0][0x640] ;  /* 0x00019000000a7ab9 */ /* 0x000fe20000000a00 */
[----:B------:R-:W2:Y:S03]  /*b2e0*/  LDC R21, c[0x0][0x148] ;  /* 0x00005200ff157b82 */ /* 0x000ea60000000800 */
[----:B------:R-:W-:Y:S01]  /*b2f0*/  IMAD.X R4, RZ, RZ, ~R4, P0 ;  /* 0x000000ffff047224 */ /* 0x000fe200000e0e04 */
[----:B------:R-:W-:-:S03]  /*b300*/  ISETP.NE.U32.AND P0, PT, RZ, UR10, PT ;  /* 0x0000000aff007c0c */ /* 0x000fc6000bf05070 */
[----:B------:R-:W-:Y:S01]  /*b310*/  IMAD R6, R4, UR8, RZ ;  /* 0x0000000804067c24 */ /* 0x000fe2000f8e02ff */
[----:B------:R-:W-:Y:S01]  /*b320*/  ISETP.NE.AND.EX P0, PT, RZ, UR11, PT, P0 ;  /* 0x0000000bff007c0c */ /* 0x000fe2000bf05300 */
[----:B------:R-:W-:Y:S01]  /*b330*/  IMAD.WIDE.U32 R4, R7, UR8, R16 ;  /* 0x0000000807047c25 */ /* 0x000fe2000f8e0010 */
[----:B------:R-:W-:-:S03]  /*b340*/  ULDC UR8, c[0x0][0x618] ;  /* 0x0001860000087ab9 */ /* 0x000fc60000000800 */
[----:B------:R-:W-:Y:S01]  /*b350*/  IMAD R7, R7, UR9, R6 ;  /* 0x0000000907077c24 */ /* 0x000fe2000f8e0206 */
[----:B------:R-:W-:Y:S01]  /*b360*/  ULDC UR9, c[0x0][0x154] ;  /* 0x0000550000097ab9 */ /* 0x000fe20000000800 */
[----:B0-----:R-:W-:Y:S02]  /*b370*/  IMAD.MOV R6, RZ, RZ, -R20 ;  /* 0x000000ffff067224 */ /* 0x001fe400078e0a14 */
[----:B------:R-:W-:Y:S02]  /*b380*/  IMAD.IADD R5, R5, 0x1, R7 ;  /* 0x0000000105057824 */ /* 0x000fe400078e0207 */
[----:B-1----:R-:W-:Y:S01]  /*b390*/  IMAD R14, R15, R6, R14 ;  /* 0x000000060f0e7224 */ /* 0x002fe200078e020e */
[----:B------:R-:W-:Y:S02]  /*b3a0*/  I2FP.F32.U32 R6, R12 ;  /* 0x0000000c00067245 */ /* 0x000fe40000201000 */
[--C-:B------:R-:W-:Y:S02]  /*b3b0*/  SHF.R.U64 R15, R4, UR8, R5.reuse ;  /* 0x00000008040f7c19 */ /* 0x100fe40008001205 */
[----:B------:R-:W-:Y:S01]  /*b3c0*/  SHF.R.U32.HI R4, RZ, UR8, R5 ;  /* 0x00000008ff047c19 */ /* 0x000fe20008011605 */
[----:B------:R-:W-:Y:S01]  /*b3d0*/  FMUL R6, R6, UR9 ;  /* 0x0000000906067c20 */ /* 0x000fe20008400000 */
[----:B------:R-:W-:-:S02]  /*b3e0*/  ULDC UR8, c[0x0][0x608] ;  /* 0x0001820000087ab9 */ /* 0x000fc40000000800 */
[--C-:B------:R-:W-:Y:S01]  /*b3f0*/  SHF.R.U64 R22, R15, UR8, R4.reuse ;  /* 0x000000080f167c19 */ /* 0x100fe20008001204 */
[----:B------:R0:W1:Y:S01]  /*b400*/  F2I.U32.TRUNC.NTZ R24, R6 ;  /* 0x0000000600187305 */ /* 0x000062000020f000 */
[----:B------:R-:W-:Y:S01]  /*b410*/  SHF.R.U32.HI R5, RZ, UR8, R4 ;  /* 0x00000008ff057c19 */ /* 0x000fe20008011604 */
[----:B------:R-:W-:-:S03]  /*b420*/  ULDC UR8, c[0x0][0x658] ;  /* 0x0001960000087ab9 */ /* 0x000fc60000000800 */
[--C-:B------:R-:W-:Y:S02]  /*b430*/  SHF.R.U64 R20, R22, UR8, R5.reuse ;  /* 0x0000000816147c19 */ /* 0x100fe40008001205 */
[----:B------:R-:W-:-:S03]  /*b440*/  SHF.R.U32.HI R23, RZ, UR8, R5 ;  /* 0x00000008ff177c19 */ /* 0x000fc60008011605 */
[----:B------:R-:W-:Y:S02]  /*b450*/  IMAD.MOV.U32 R4, RZ, RZ, R20 ;  /* 0x000000ffff047224 */ /* 0x000fe400078e0014 */
[----:B------:R-:W-:Y:S01]  /*b460*/  IMAD.MOV.U32 R5, RZ, RZ, R23 ;  /* 0x000000ffff057224 */ /* 0x000fe200078e0017 */
[----:B0-----:R-:W-:Y:S06]  /*b470*/  @!P0 BRA `(.L_x_304) ;  /* 0x0000000000288947 */ /* 0x001fec0003800000 */
        /* <DEDUP_REMOVED lines=10> */
.L_x_304:
[----:B------:R-:W-:Y:S01]  /*b520*/  ISETP.NE.AND P0, PT, R2, 0x1, PT ;  /* 0x000000010200780c */ /* 0x000fe20003f05270 */
[----:B------:R-:W-:Y:S01]  /*b530*/  ULDC UR8, c[0x0][0x648] ;  /* 0x0001920000087ab9 */ /* 0x000fe20000000800 */
[----:B------:R-:W-:Y:S01]  /*b540*/  LOP3.LUT R22, R22, UR13, RZ, 0xc0, !PT ;  /* 0x0000000d16167c12 */ /* 0x000fe2000f8ec0ff */
[----:B-1----:R-:W-:Y:S01]  /*b550*/  IMAD.MOV R24, RZ, RZ, -R24 ;  /* 0x000000ffff187224 */ /* 0x002fe200078e0a18 */
[----:B------:R-:W-:Y:S01]  /*b560*/  SHF.R.U64 R5, R4, UR8, R5 ;  /* 0x0000000804057c19 */ /* 0x000fe20008001205 */
[----:B------:R-:W-:Y:S01]  /*b570*/  ULDC UR8, c[0x0][0x638] ;  /* 0x00018e0000087ab9 */ /* 0x000fe20000000800 */
[----:B------:R-:W-:Y:S01]  /*b580*/  LOP3.LUT R15, R15, UR4, RZ, 0xc0, !PT ;  /* 0x000000040f0f7c12 */ /* 0x000fe2000f8ec0ff */
[----:B------:R-:W-:Y:S01]  /*b590*/  ULDC UR9, c[0x0][0x610] ;  /* 0x0001840000097ab9 */ /* 0x000fe20000000800 */
[----:B------:R-:W-:Y:S02]  /*b5a0*/  IMAD.MOV.U32 R4, RZ, RZ, 0x1 ;  /* 0x00000001ff047424 */ /* 0x000fe400078e00ff */
[----:B------:R-:W-:-:S02]  /*b5b0*/  IMAD.MOV R7, RZ, RZ, -R5 ;  /* 0x000000ffff077224 */ /* 0x000fc400078e0a05 */
[----:B------:R-:W-:Y:S02]  /*b5c0*/  IMAD R5, R5, UR5, R22 ;  /* 0x0000000505057c24 */ /* 0x000fe4000f8e0216 */
[----:B--2---:R-:W-:Y:S02]  /*b5d0*/  @P0 IMAD R14, R21, R24, R12 ;  /* 0x00000018150e0224 */ /* 0x004fe400078e020c */
[----:B------:R-:W-:Y:S01]  /*b5e0*/  IMAD R20, R7, UR8, R20 ;  /* 0x0000000807147c24 */ /* 0x000fe2000f8e0214 */
[----:B------:R-:W-:Y:S01]  /*b5f0*/  ULDC UR8, c[0x0][0x600] ;  /* 0x0001800000087ab9 */ /* 0x000fe20000000800 */
[----:B------:R-:W-:Y:S02]  /*b600*/  IMAD R14, R5, UR9, R14 ;  /* 0x00000009050e7c24 */ /* 0x000fe4000f8e020e */
[----:B------:R-:W-:-:S05]  /*b610*/  IMAD R5, R20, UR8, R15 ;  /* 0x0000000814057c24 */ /* 0x000fca000f8e020f */
[----:B------:R-:W-:Y:S02]  /*b620*/  SEL R20, R5, R14, !P0 ;  /* 0x0000000e05147207 */ /* 0x000fe40004000000 */
[----:B------:R-:W-:-:S07]  /*b630*/  SEL R12, R14, R5, !P0 ;  /* 0x000000050e0c7207 */ /* 0x000fce0004000000 */
.L_x_302:
[----:B------:R-:W-:Y:S05]  /*b640*/  BSYNC B1 ;  /* 0x0000000000017941 */ /* 0x000fea0003800000 */
.L_x_301:
[----:B------:R-:W-:-:S13]  /*b650*/  LOP3.LUT P0, RZ, R4, 0xff, RZ, 0xc0, !PT ;  /* 0x000000ff04ff7812 */ /* 0x000fda000780c0ff */
[----:B------:R-:W-:Y:S05]  /*b660*/  @P0 BRA `(.L_x_305) ;  /* 0xfffffff400340947 */ /* 0x000fea000383ffff */
[----:B------:R-:W-:Y:S05]  /*b670*/  BSYNC B0 ;  /* 0x0000000000007941 */ /* 0x000fea0003800000 */
.L_x_294:
[----:B------:R-:W-:-:S03]  /*b680*/  UMOV UR8, 0xffffffff ;  /* 0xffffffff00087882 */ /* 0x000fc60000000000 */
[----:B------:R-:W-:Y:S05]  /*b690*/  BRA.DIV UR8, `(.L_x_306) ;  /* 0x0000000608147947 */ /* 0x000fea000b800000 */
[----:B------:R-:W-:-:S13]  /*b6a0*/  ELECT P6, URZ, PT ;  /* 0x00000000003f782f */ /* 0x000fda00038c0000 */
.L_x_320:
[----:B------:R-:W-:Y:S04]  /*b6b0*/  BSSY B0, `(.L_x_307) ;  /* 0x000002b000007945 */ /* 0x000fe80003800000 */
[----:B------:R-:W-:Y:S05]  /*b6c0*/  @!P6 BRA `(.L_x_308) ;  /* 0x0000000000a4e947 */ /* 0x000fea0003800000 */
[----:B------:R-:W-:-:S04]  /*b6d0*/  LOP3.LUT R19, R19, 0x2, RZ, 0xfc, !PT ;  /* 0x0000000213137812 */ /* 0x000fc800078efcff */
[----:B------:R-:W-:-:S13]  /*b6e0*/  ISETP.NE.AND P0, PT, R19, 0x3, PT ;  /* 0x000000031300780c */ /* 0x000fda0003f05270 */
[----:B------:R-:W-:Y:S05]  /*b6f0*/  @!P0 BRA `(.L_x_309) ;  /* 0x0000000000048947 */ /* 0x000fea0003800000 */
[----:B------:R-:W-:Y:S01]  /*b700*/  BPT.TRAP 0x1 ;  /* 0x000000040000795c */ /* 0x000fe20000300000 */
.L_x_309:
[----:B------:R-:W0:Y:S01]  /*b710*/  S2R R3, SR_CgaCtaId ;  /* 0x0000000000037919 */ /* 0x000e220000008800 */
[----:B------:R-:W-:Y:S02]  /*b720*/  MOV R0, 0x400 ;  /* 0x0000040000007802 */ /* 0x000fe40000000f00 */
[----:B------:R-:W-:Y:S02]  /*b730*/  SHF.L.U32 R2, R10, 0x1f, RZ ;  /* 0x0000001f0a027819 */ /* 0x000fe400000006ff */
[----:B0-----:R-:W-:-:S05]  /*b740*/  LEA R0, R3, R0, 0x18 ;  /* 0x0000000003007211 */ /* 0x001fca00078ec0ff */
[----:B------:R-:W-:-:S04]  /*b750*/  VIADD R0, R0, 0x20 ;  /* 0x0000002000007836 */ /* 0x000fc80000000000 */
[C---:B------:R-:W-:Y:S02]  /*b760*/  IMAD R5, R9.reuse, 0x8, R0 ;  /* 0x0000000809057824 */ /* 0x040fe400078e0200 */
[----:B------:R-:W-:Y:S02]  /*b770*/  VIADD R9, R9, 0x1 ;  /* 0x0000000109097836 */ /* 0x000fe40000000000 */
[----:B------:R-:W0:Y:S03]  /*b780*/  SYNCS.PHASECHK.TRANS64.TRYWAIT P0, [R5+URZ], R2 ;  /* 0x00000002050075a7 */ /* 0x000e26000800017f */
[----:B------:R-:W-:-:S04]  /*b790*/  ISETP.NE.AND P1, PT, R9, 0x4, PT ;  /* 0x000000040900780c */ /* 0x000fc80003f25270 */
[----:B------:R-:W-:Y:S02]  /*b7a0*/  SEL R3, RZ, 0x1, P1 ;  /* 0x00000001ff037807 */ /* 0x000fe40000800000 */
[----:B------:R-:W-:Y:S02]  /*b7b0*/  SEL R9, R9, RZ, P1 ;  /* 0x000000ff09097207 */ /* 0x000fe40000800000 */
[----:B------:R-:W-:-:S03]  /*b7c0*/  LOP3.LUT R10, R10, R3, RZ, 0x3c, !PT ;  /* 0x000000030a0a7212 */ /* 0x000fc600078e3cff */
[----:B------:R-:W-:Y:S01]  /*b7d0*/  IMAD R7, R9, 0x8, R0 ;  /* 0x0000000809077824 */ /* 0x000fe200078e0200 */
[----:B------:R-:W-:Y:S01]  /*b7e0*/  SHF.L.U32 R4, R10, 0x1f, RZ ;  /* 0x0000001f0a047819 */ /* 0x000fe200000006ff */
[----:B0-----:R-:W-:Y:S06]  /*b7f0*/  @!P0 BRA `(.L_x_310) ;  /* 0x0000000000dc8947 */ /* 0x001fec0003800000 */
.L_x_321:
[----:B------:R-:W1:Y:S01]  /*b800*/  SYNCS.PHASECHK.TRANS64.TRYWAIT P0, [R7+URZ], R4 ;  /* 0x00000004070075a7 */ /* 0x000e62000800017f */
[----:B0-----:R-:W-:-:S05]  /*b810*/  VIADD R2, R9, 0x1 ;  /* 0x0000000109027836 */ /* 0x001fca0000000000 */
[----:B------:R-:W-:-:S04]  /*b820*/  ISETP.NE.AND P1, PT, R2, 0x4, PT ;  /* 0x000000040200780c */ /* 0x000fc80003f25270 */
[----:B------:R-:W-:Y:S02]  /*b830*/  SEL R3, RZ, 0x1, P1 ;  /* 0x00000001ff037807 */ /* 0x000fe40000800000 */
[----:B------:R-:W-:Y:S02]  /*b840*/  SEL R9, R2, RZ, P1 ;  /* 0x000000ff02097207 */ /* 0x000fe40000800000 */
[----:B------:R-:W-:-:S03]  /*b850*/  LOP3.LUT R11, R10, R3, RZ, 0x3c, !PT ;  /* 0x000000030a0b7212 */ /* 0x000fc600078e3cff */
[----:B------:R-:W-:Y:S01]  /*b860*/  IMAD R6, R9, 0x8, R0 ;  /* 0x0000000809067824 */ /* 0x000fe200078e0200 */
[----:B------:R-:W-:Y:S01]  /*b870*/  SHF.L.U32 R5, R11, 0x1f, RZ ;  /* 0x0000001f0b057819 */ /* 0x000fe200000006ff */
[----:B-1----:R-:W-:Y:S06]  /*b880*/  @!P0 BRA `(.L_x_311) ;  /* 0x0000000000cc8947 */ /* 0x002fec0003800000 */
.L_x_322:
[----:B------:R-:W1:Y:S01]  /*b890*/  SYNCS.PHASECHK.TRANS64.TRYWAIT P0, [R6+URZ], R5 ;  /* 0x00000005060075a7 */ /* 0x000e62000800017f */
[----:B------:R-:W-:-:S05]  /*b8a0*/  VIADD R2, R9, 0x1 ;  /* 0x0000000109027836 */ /* 0x000fca0000000000 */
[----:B------:R-:W-:-:S04]  /*b8b0*/  ISETP.NE.AND P1, PT, R2, 0x4, PT ;  /* 0x000000040200780c */ /* 0x000fc80003f25270 */
[----:B0-----:R-:W-:Y:S02]  /*b8c0*/  SEL R4, RZ, 0x1, P1 ;  /* 0x00000001ff047807 */ /* 0x001fe40000800000 */
[----:B------:R-:W-:Y:S02]  /*b8d0*/  SEL R3, R2, RZ, P1 ;  /* 0x000000ff02037207 */ /* 0x000fe40000800000 */
[----:B------:R-:W-:Y:S01]  /*b8e0*/  LOP3.LUT R4, R11, R4, RZ, 0x3c, !PT ;  /* 0x000000040b047212 */ /* 0x000fe200078e3cff */
[----:B-1----:R-:W-:Y:S06]  /*b8f0*/  @!P0 BRA `(.L_x_312) ;  /* 0x0000000000c48947 */ /* 0x002fec0003800000 */
.L_x_323:
[----:B------:R-:W-:Y:S01]  /*b900*/  IMAD R3, R3, 0x8, R0 ;  /* 0x0000000803037824 */ /* 0x000fe200078e0200 */
[----:B------:R-:W-:-:S07]  /*b910*/  SHF.L.U32 R0, R4, 0x1f, RZ ;  /* 0x0000001f04007819 */ /* 0x000fce00000006ff */
.L_x_313:
[----:B-1----:R1:W2:Y:S02]  /*b920*/  SYNCS.PHASECHK.TRANS64.TRYWAIT P0, [R3+URZ], R0 ;  /* 0x00000000030075a7 */ /* 0x0022a4000800017f */
[----:B--2---:R-:W-:Y:S05]  /*b930*/  @!P0 NANOSLEEP.SYNCS 0x989680 ;  /* 0x009896800000895d */ /* 0x004fea0003900000 */
[----:B------:R-:W2:Y:S02]  /*b940*/  @!P0 SYNCS.PHASECHK.TRANS64 P0, [R3+URZ], R0 ;  /* 0x00000000030085a7 */ /* 0x000ea4000800007f */
[----:B--2---:R-:W-:Y:S05]  /*b950*/  @!P0 BRA `(.L_x_313) ;  /* 0xfffffffc00f08947 */ /* 0x004fea000383ffff */
.L_x_308:
[----:B------:R-:W-:Y:S05]  /*b960*/  BSYNC B0 ;  /* 0x0000000000007941 */ /* 0x000fea0003800000 */
.L_x_307:
[----:B------:R-:W-:Y:S05]  /*b970*/  EXIT ;  /* 0x000000000000794d */ /* 0x000fea0003800000 */
.L_x_21:
[----:B---3--:R3:W4:Y:S02]  /*b980*/  SYNCS.PHASECHK.TRANS64.TRYWAIT P1, [R3+URZ], R0 ;  /* 0x00000000030075a7 */ /* 0x008724000802017f */
[----:B----4-:R-:W-:Y:S05]  /*b990*/  @!P1 NANOSLEEP.SYNCS 0x989680 ;  /* 0x009896800000995d */ /* 0x010fea0003900000 */
[----:B------:R-:W4:Y:S02]  /*b9a0*/  @!P1 SYNCS.PHASECHK.TRANS64 P1, [R3+URZ], R0 ;  /* 0x00000000030095a7 */ /* 0x000f24000802007f */
[----:B----4-:R-:W-:Y:S05]  /*b9b0*/  @!P1 BRA `(.L_x_21) ;  /* 0xfffffffc00f09947 */ /* 0x010fea000383ffff */
[----:B------:R-:W-:Y:S05]  /*b9c0*/  BRA `(.L_x_20) ;  /* 0xffffff5800d47947 */ /* 0x000fea000383ffff */
.L_x_26:
[----:B-1----:R1:W2:Y:S02]  /*b9d0*/  SYNCS.PHASECHK.TRANS64.TRYWAIT P1, [R5+URZ], R4 ;  /* 0x00000004050075a7 */ /* 0x0022a4000802017f */
[----:B--2---:R-:W-:Y:S05]  /*b9e0*/  @!P1 NANOSLEEP.SYNCS 0x989680 ;  /* 0x009896800000995d */ /* 0x004fea0003900000 */
[----:B------:R-:W2:Y:S02]  /*b9f0*/  @!P1 SYNCS.PHASECHK.TRANS64 P1, [R5+URZ], R4 ;  /* 0x00000004050095a7 */ /* 0x000ea4000802007f */
[----:B--2---:R-:W-:Y:S05]  /*ba00*/  @!P1 BRA `(.L_x_26) ;  /* 0xfffffffc00f09947 */ /* 0x004fea000383ffff */
[----:B------:R-:W-:Y:S05]  /*ba10*/  BRA `(.L_x_25) ;  /* 0xffffff5c00d07947 */ /* 0x000fea000383ffff */
.L_x_295:
[----:B------:R-:W-:Y:S01]  /*ba20*/  BSSY B1, `(.L_x_314) ;  /* 0x0000006000017945 */ /* 0x000fe20003800000 */
[----:B------:R-:W-:-:S07]  /*ba30*/  IMAD.MOV.U32 R15, RZ, RZ, -0x1 ;  /* 0xffffffffff0f7424 */ /* 0x000fce00078e00ff */
[----:B------:R-:W-:Y:S05]  /*ba40*/  WARPSYNC.COLLECTIVE R15, `(.L_x_315) ;  /* 0x000000000f0c7348 */ /* 0x000fea0003c00000 */
[----:B------:R-:W-:Y:S02]  /*ba50*/  ELECT P6, UR62, PT ;  /* 0x00000000003e782f */ /* 0x000fe400038c0000 */
[----:B------:R-:W-:Y:S01]  /*ba60*/  MOV R14, UR62 ;  /* 0x0000003e000e7c02 */ /* 0x000fe20008000f00 */
[----:B------:R-:W-:Y:S10]  /*ba70*/  ENDCOLLECTIVE ;  /* 0x000000000000791b */ /* 0x000ff40003800000 */
.L_x_315:
[----:B------:R-:W-:Y:S05]  /*ba80*/  BSYNC B1 ;  /* 0x0000000000017941 */ /* 0x000fea0003800000 */
.L_x_314:
[----:B------:R-:W-:Y:S05]  /*ba90*/  BRA `(.L_x_316) ;  /* 0xfffffff000347947 */ /* 0x000fea000383ffff */
.L_x_298:
[----:B-1----:R1:W2:Y:S02]  /*baa0*/  SYNCS.PHASECHK.TRANS64.TRYWAIT P0, [R22+URZ+0x20], R7 ;  /* 0x00002007160075a7 */ /* 0x0022a4000800017f */
[----:B--2---:R-:W-:Y:S05]  /*bab0*/  @!P0 NANOSLEEP.SYNCS 0x989680 ;  /* 0x009896800000895d */ /* 0x004fea0003900000 */
[----:B------:R-:W2:Y:S02]  /*bac0*/  @!P0 SYNCS.PHASECHK.TRANS64 P0, [R22+URZ+0x20], R7 ;  /* 0x00002007160085a7 */ /* 0x000ea4000800007f */
[----:B--2---:R-:W-:Y:S05]  /*bad0*/  @!P0 BRA `(.L_x_298) ;  /* 0xfffffffc00f08947 */ /* 0x004fea000383ffff */
[----:B------:R-:W-:Y:S05]  /*bae0*/  BRA `(.L_x_317) ;  /* 0xfffffff000707947 */ /* 0x000fea000383ffff */
.L_x_306:
[----:B------:R-:W-:Y:S01]  /*baf0*/  BSSY B0, `(.L_x_318) ;  /* 0x0000006000007945 */ /* 0x000fe20003800000 */
[----:B------:R-:W-:-:S07]  /*bb00*/  IMAD.MOV.U32 R15, RZ, RZ, -0x1 ;  /* 0xffffffffff0f7424 */ /* 0x000fce00078e00ff */
[----:B------:R-:W-:Y:S05]  /*bb10*/  WARPSYNC.COLLECTIVE R15, `(.L_x_319) ;  /* 0x000000000f0c7348 */ /* 0x000fea0003c00000 */
[----:B------:R-:W-:Y:S02]  /*bb20*/  ELECT P6, UR62, PT ;  /* 0x00000000003e782f */ /* 0x000fe400038c0000 */
[----:B------:R-:W-:Y:S01]  /*bb30*/  MOV R14, UR62 ;  /* 0x0000003e000e7c02 */ /* 0x000fe20008000f00 */
[----:B------:R-:W-:Y:S10]  /*bb40*/  ENDCOLLECTIVE ;  /* 0x000000000000791b */ /* 0x000ff40003800000 */
.L_x_319:
[----:B------:R-:W-:Y:S05]  /*bb50*/  BSYNC B0 ;  /* 0x0000000000007941 */ /* 0x000fea0003800000 */
.L_x_318:
[----:B------:R-:W-:Y:S05]  /*bb60*/  BRA `(.L_x_320) ;  /* 0xfffffff800d07947 */ /* 0x000fea000383ffff */
.L_x_310:
[----:B0-----:R0:W1:Y:S02]  /*bb70*/  SYNCS.PHASECHK.TRANS64.TRYWAIT P0, [R5+URZ], R2 ;  /* 0x00000002050075a7 */ /* 0x001064000800017f */
[----:B-1----:R-:W-:Y:S05]  /*bb80*/  @!P0 NANOSLEEP.SYNCS 0x989680 ;  /* 0x009896800000895d */ /* 0x002fea0003900000 */
[----:B------:R-:W1:Y:S02]  /*bb90*/  @!P0 SYNCS.PHASECHK.TRANS64 P0, [R5+URZ], R2 ;  /* 0x00000002050085a7 */ /* 0x000e64000800007f */
[----:B-1----:R-:W-:Y:S05]  /*bba0*/  @!P0 BRA `(.L_x_310) ;  /* 0xfffffffc00f08947 */ /* 0x002fea000383ffff */
[----:B------:R-:W-:Y:S05]  /*bbb0*/  BRA `(.L_x_321) ;  /* 0xfffffffc00107947 */ /* 0x000fea000383ffff */
.L_x_311:
[----:B0-----:R0:W1:Y:S02]  /*bbc0*/  SYNCS.PHASECHK.TRANS64.TRYWAIT P0, [R7+URZ], R4 ;  /* 0x00000004070075a7 */ /* 0x001064000800017f */
[----:B-1----:R-:W-:Y:S05]  /*bbd0*/  @!P0 NANOSLEEP.SYNCS 0x989680 ;  /* 0x009896800000895d */ /* 0x002fea0003900000 */
[----:B------:R-:W1:Y:S02]  /*bbe0*/  @!P0 SYNCS.PHASECHK.TRANS64 P0, [R7+URZ], R4 ;  /* 0x00000004070085a7 */ /* 0x000e64000800007f */
[----:B-1----:R-:W-:Y:S05]  /*bbf0*/  @!P0 BRA `(.L_x_311) ;  /* 0xfffffffc00f08947 */ /* 0x002fea000383ffff */
[----:B------:R-:W-:Y:S05]  /*bc00*/  BRA `(.L_x_322) ;  /* 0xfffffffc00207947 */ /* 0x000fea000383ffff */
.L_x_312:
[----:B0-----:R0:W1:Y:S02]  /*bc10*/  SYNCS.PHASECHK.TRANS64.TRYWAIT P0, [R6+URZ], R5 ;  /* 0x00000005060075a7 */ /* 0x001064000800017f */
[----:B-1----:R-:W-:Y:S05]  /*bc20*/  @!P0 NANOSLEEP.SYNCS 0x989680 ;  /* 0x009896800000895d */ /* 0x002fea0003900000 */
[----:B------:R-:W1:Y:S02]  /*bc30*/  @!P0 SYNCS.PHASECHK.TRANS64 P0, [R6+URZ], R5 ;  /* 0x00000005060085a7 */ /* 0x000e64000800007f */
[----:B-1----:R-:W-:Y:S05]  /*bc40*/  @!P0 BRA `(.L_x_312) ;  /* 0xfffffffc00f08947 */ /* 0x002fea000383ffff */
[----:B------:R-:W-:Y:S05]  /*bc50*/  BRA `(.L_x_323) ;  /* 0xfffffffc00287947 */ /* 0x000fea000383ffff */
.L_x_324:
[----:B------:R-:W-:-:S00]  /*bc60*/  BRA `(.L_x_324) ;  /* 0xfffffffc00fc7947 */ /* 0x000fc0000383ffff */
[----:B------:R-:W-:-:S00]  /*bc70*/  NOP ;  /* 0x0000000000007918 */ /* 0x000fc00000000000 */
        /* <DEDUP_REMOVED lines=8> */
.L_x_325:


//--------------------- .nv.global.init           --------------------------
	.section	.nv.global.init,"aw",@progbits
.nv.global.init:
	.type		$str$22,@object
	.size		$str$22,($str$23 - $str$22)
$str$22:
        /*0000*/ 	.byte	0x6b, 0x5f, 0x74, 0x69, 0x6c, 0x65, 0x5f, 0x63, 0x6f, 0x75, 0x6e, 0x74, 0x20, 0x3e, 0x3d, 0x20
        /*0010*/ 	.byte	0x31, 0x00
	.type		$str$23,@object
	.size		$str$23,(__unnamed_1 - $str$23)
$str$23:
        /*0012*/ 	.byte	0x2f, 0x74, 0x6d, 0x70, 0x2f, 0x63, 0x75, 0x74, 0x6c, 0x61, 0x73, 0x73, 0x5f, 0x73, 0x77, 0x65
        /*0022*/ 	.byte	0x65, 0x70, 0x5f, 0x73, 0x72, 0x63, 0x2f, 0x69, 0x6e, 0x63, 0x6c, 0x75, 0x64, 0x65, 0x2f, 0x63
        /*0032*/ 	.byte	0x75, 0x74, 0x6c, 0x61, 0x73, 0x73, 0x2f, 0x67, 0x65, 0x6d, 0x6d, 0x2f, 0x63, 0x6f, 0x6c, 0x6c
        /*0042*/ 	.byte	0x65, 0x63, 0x74, 0x69, 0x76, 0x65, 0x2f, 0x73, 0x6d, 0x39, 0x30, 0x5f, 0x6d, 0x6d, 0x61, 0x5f
        /*0052*/ 	.byte	0x74, 0x6d, 0x61, 0x5f, 0x67, 0x6d, 0x6d, 0x61, 0x5f, 0x73, 0x73, 0x5f, 0x77, 0x61, 0x72, 0x70
        /*0062*/ 	.byte	0x73, 0x70, 0x65, 0x63, 0x69, 0x61, 0x6c, 0x69, 0x7a, 0x65, 0x64, 0x2e, 0x68, 0x70, 0x70, 0x00
	.type		__unnamed_1,@object
	.size		__unnamed_1,(.L_0 - __unnamed_1)
__unnamed_1:
        /*0072*/ 	.byte	0x76, 0x6f, 0x69, 0x64, 0x20, 0x63, 0x75, 0x74, 0x6c, 0x61, 0x73, 0x73, 0x3a, 0x3a, 0x67, 0x65
        /* <DEDUP_REMOVED lines=181> */
        /*0bd2*/ 	.byte	0x69, 0x64, 0x65, 0x6e, 0x74, 0x69, 0x74, 0x79, 0x5d, 0x00
.L_0:


//--------------------- .nv.shared._ZN7cutlass13device_kernelINS_4gemm6kernel13GemmUniversalIN4cute5tupleIJiiiiEEENS1_10collective13CollectiveMmaINS1_34MainloopSm90TmaGmmaWarpSpecializedILi4ENS5_IJNS4_1CILi2EEESB_NSA_ILi1EEEEEENS1_35KernelTmaWarpSpecializedCooperativeEEENS5_IJNSA_ILi128EEENSA_ILi256EEENSA_ILi64EEEEEENS_10bfloat16_tENS5_IJlSC_lEEESK_SL_NS4_8TiledMMAINS4_8MMA_AtomIJNS4_4SM904GMMA28MMA_64x256x16_F32BF16BF16_SSILNSP_5MajorE0ELSR_0ELNSP_7ScaleInE1ELSS_1EEEEEENS4_6LayoutINS5_IJSB_SC_SC_EEENS5_IJSC_NSA_ILi0EEESX_EEEEENS5_IJNS4_10UnderscoreES10_S10_EEEEENS4_23SM90_TMA_LOAD_MULTICASTENS4_14ComposedLayoutINS4_7SwizzleILi3ELi4ELi3EEENS4_18smem_ptr_flag_bitsILi16EEENSV_INS5_IJNSA_ILi8EEESI_EEENS5_IJSI_SC_EEEEEEEvNS4_8identityES13_S1D_vS1E_EENS_8epilogue10collective6detail29Sm90TmaWarpSpecializedAdapterINS1H_15DefaultEpilogueISK_SL_SL_NS1G_6thread17LinearCombinationISK_Li1EffLNS1L_9ScaleType4KindE0ELNS_15FloatRoundStyleE2ESK_EENS1_15EpilogueDefaultEEEEEvvEEEEvNT_6ParamsE --------------------------
	.section	.nv.shared._ZN7cutlass13device_kernelINS_4gemm6kernel13GemmUniversalIN4cute5tupleIJiiiiEEENS1_10collective13CollectiveMmaINS1_34MainloopSm90TmaGmmaWarpSpecializedILi4ENS5_IJNS4_1CILi2EEESB_NSA_ILi1EEEEEENS1_35KernelTmaWarpSpecializedCooperativeEEENS5_IJNSA_ILi128EEENSA_ILi256EEENSA_ILi64EEEEEENS_10bfloat16_tENS5_IJlSC_lEEESK_SL_NS4_8TiledMMAINS4_8MMA_AtomIJNS4_4SM904GMMA28MMA_64x256x16_F32BF16BF16_SSILNSP_5MajorE0ELSR_0ELNSP_7ScaleInE1ELSS_1EEEEEENS4_6LayoutINS5_IJSB_SC_SC_EEENS5_IJSC_NSA_ILi0EEESX_EEEEENS5_IJNS4_10UnderscoreES10_S10_EEEEENS4_23SM90_TMA_LOAD_MULTICASTENS4_14ComposedLayoutINS4_7SwizzleILi3ELi4ELi3EEENS4_18smem_ptr_flag_bitsILi16EEENSV_INS5_IJNSA_ILi8EEESI_EEENS5_IJSI_SC_EEEEEEEvNS4_8identityES13_S1D_vS1E_EENS_8epilogue10collective6detail29Sm90TmaWarpSpecializedAdapterINS1H_15DefaultEpilogueISK_SL_SL_NS1G_6thread17LinearCombinationISK_Li1EffLNS1L_9ScaleType4KindE0ELNS_15FloatRoundStyleE2ESK_EENS1_15EpilogueDefaultEEEEEvvEEEEvNT_6ParamsE,"aw",@nobits
	.sectionflags	@""
	.align	16
	.zero		1024


//--------------------- .nv.shared.reserved.0     --------------------------
	.section	.nv.shared.reserved.0,"aw",@nobits
	.weak		__nv_reservedSMEM_offset_0_alias
	.size		__nv_reservedSMEM_offset_0_alias, 0, 0
	.other		__nv_reservedSMEM_offset_0_alias,@"STO_CUDA_RESERVED_SHARED STV_DEFAULT"
__nv_reservedSMEM_offset_0_alias:
	.zero		0


//--------------------- .nv.global                --------------------------
	.section	.nv.global,"aw",@nobits
.nv.global:
	.type		_ZN39_INTERNAL_a602f6a1_4_k_cu_0a8c240f_33194cute1_E,@object
	.size		_ZN39_INTERNAL_a602f6a1_4_k_cu_0a8c240f_33194cute1_E,(_ZN39_INTERNAL_a602f6a1_4_k_cu_0a8c240f_33194cuda3std3__45__cpo6cbeginE - _ZN39_INTERNAL_a602f6a1_4_k_cu_0a8c240f_33194cute1_E)
_ZN39_INTERNAL_a602f6a1_4_k_cu_0a8c240f_33194cute1_E:
	.zero		1
	.type		_ZN39_INTERNAL_a602f6a1_4_k_cu_0a8c240f_33194cuda3std3__45__cpo6cbeginE,@object
	.size		_ZN39_INTERNAL_a602f6a1_4_k_cu_0a8c240f_33194cuda3std3__45__cpo6cbeginE,(_ZN39_INTERNAL_a602f6a1_4_k_cu_0a8c240f_33194cuda3std3__48in_placeE - _ZN39_INTERNAL_a602f6a1_4_k_cu_0a8c240f_33194cuda3std3__45__cpo6cbeginE)
_ZN39_INTERNAL_a602f6a1_4_k_cu_0a8c240f_33194cuda3std3__45__cpo6cbeginE:
	.zero		1
	.type		_ZN39_INTERNAL_a602f6a1_4_k_cu_0a8c240f_33194cuda3std3__48in_placeE,@object
	.size		_ZN39_INTERNAL_a602f6a1_4_k_cu_0a8c240f_33194cuda3std3__48in_placeE,(_ZN39_INTERNAL_a602f6a1_4_k_cu_0a8c240f_33194cuda3std6ranges3__45__cpo9iter_moveE - _ZN39_INTERNAL_a602f6a1_4_k_cu_0a8c240f_33194cuda3std3__48in_placeE)
_ZN39_INTERNAL_a602f6a1_4_k_cu_0a8c240f_33194cuda3std3__48in_placeE:
	.zero		1
	.type		_ZN39_INTERNAL_a602f6a1_4_k_cu_0a8c240f_33194cuda3std6ranges3__45__cpo9iter_moveE,@object
	.size		_ZN39_INTERNAL_a602f6a1_4_k_cu_0a8c240f_33194cuda3std6ranges3__45__cpo9iter_moveE,(_ZN39_INTERNAL_a602f6a1_4_k_cu_0a8c240f_33194cuda3std3__45__cpo5beginE - _ZN39_INTERNAL_a602f6a1_4_k_cu_0a8c240f_33194cuda3std6ranges3__45__cpo9iter_moveE)
_ZN39_INTERNAL_a602f6a1_4_k_cu_0a8c240f_33194cuda3std6ranges3__45__cpo9iter_moveE:
	.zero		1
	.type		_ZN39_INTERNAL_a602f6a1_4_k_cu_0a8c240f_33194cuda3std3__45__cpo5beginE,@object
	.size		_ZN39_INTERNAL_a602f6a1_4_k_cu_0a8c240f_33194cuda3std3__45__cpo5beginE,(_ZN39_INTERNAL_a602f6a1_4_k_cu_0a8c240f_33194cuda3std3__441_GLOBAL__N__a602f6a1_4_k_cu_0a8c240f_33196ignoreE - _ZN39_INTERNAL_a602f6a1_4_k_cu_0a8c240f_33194cuda3std3__45__cpo5beginE)
_ZN39_INTERNAL_a602f6a1_4_k_cu_0a8c240f_33194cuda3std3__45__cpo5beginE:
	.zero		1
	.type		_ZN39_INTERNAL_a602f6a1_4_k_cu_0a8c240f_33194cuda3std3__441_GLOBAL__N__a602f6a1_4_k_cu_0a8c240f_33196ignoreE,@object
	.size		_ZN39_INTERNAL_a602f6a1_4_k_cu_0a8c240f_33194cuda3std3__441_GLOBAL__N__a602f6a1_4_k_cu_0a8c240f_33196ignoreE,(_ZN39_INTERNAL_a602f6a1_4_k_cu_0a8c240f_33194cute7productE - _ZN39_INTERNAL_a602f6a1_4_k_cu_0a8c240f_33194cuda3std3__441_GLOBAL__N__a602f6a1_4_k_cu_0a8c240f_33196ignoreE)
_ZN39_INTERNAL_a602f6a1_4_k_cu_0a8c240f_33194cuda3std3__441_GLOBAL__N__a602f6a1_4_k_cu_0a8c240f_33196ignoreE:
	.zero		1
	.type		_ZN39_INTERNAL_a602f6a1_4_k_cu_0a8c240f_33194cute7productE,@object
	.size		_ZN39_INTERNAL_a602f6a1_4_k_cu_0a8c240f_33194cute7productE,(_ZN39_INTERNAL_a602f6a1_4_k_cu_0a8c240f_33194cuda3std3__45__cpo3endE - _ZN39_INTERNAL_a602f6a1_4_k_cu_0a8c240f_33194cute7productE)
_ZN39_INTERNAL_a602f6a1_4_k_cu_0a8c240f_33194cute7productE:
	.zero		1
	.type		_ZN39_INTERNAL_a602f6a1_4_k_cu_0a8c240f_33194cuda3std3__45__cpo3endE,@object
	.size		_ZN39_INTERNAL_a602f6a1_4_k_cu_0a8c240f_33194cuda3std3__45__cpo3endE,(_ZN39_INTERNAL_a602f6a1_4_k_cu_0a8c240f_33194cuda3std3__419piecewise_constructE - _ZN39_INTERNAL_a602f6a1_4_k_cu_0a8c240f_33194cuda3std3__45__cpo3endE)
_ZN39_INTERNAL_a602f6a1_4_k_cu_0a8c240f_33194cuda3std3__45__cpo3endE:
	.zero		1
	.type		_ZN39_INTERNAL_a602f6a1_4_k_cu_0a8c240f_33194cuda3std3__419piecewise_constructE,@object
	.size		_ZN39_INTERNAL_a602f6a1_4_k_cu_0a8c240f_33194cuda3std3__419piecewise_constructE,(_ZN39_INTERNAL_a602f6a1_4_k_cu_0a8c240f_33194cuda3std3__45__cpo4cendE - _ZN39_INTERNAL_a602f6a1_4_k_cu_0a8c240f_33194cuda3std3__419piecewise_constructE)
_ZN39_INTERNAL_a602f6a1_4_k_cu_0a8c240f_33194cuda3std3__419piecewise_constructE:
	.zero		1
	.type		_ZN39_INTERNAL_a602f6a1_4_k_cu_0a8c240f_33194cuda3std3__45__cpo4cendE,@object
	.size		_ZN39_INTERNAL_a602f6a1_4_k_cu_0a8c240f_33194cuda3std3__45__cpo4cendE,(_ZN39_INTERNAL_a602f6a1_4_k_cu_0a8c240f_33194cuda3std6ranges3__45__cpo4swapE - _ZN39_INTERNAL_a602f6a1_4_k_cu_0a8c240f_33194cuda3std3__45__cpo4cendE)
_ZN39_INTERNAL_a602f6a1_4_k_cu_0a8c240f_33194cuda3std3__45__cpo4cendE:
	.zero		1
	.type		_ZN39_INTERNAL_a602f6a1_4_k_cu_0a8c240f_33194cuda3std6ranges3__45__cpo4swapE,@object
	.size		_ZN39_INTERNAL_a602f6a1_4_k_cu_0a8c240f_33194cuda3std6ranges3__45__cpo4swapE,(.L_8 - _ZN39_INTERNAL_a602f6a1_4_k_cu_0a8c240f_33194cuda3std6ranges3__45__cpo4swapE)
_ZN39_INTERNAL_a602f6a1_4_k_cu_0a8c240f_33194cuda3std6ranges3__45__cpo4swapE:
	.zero		1
.L_8:


//--------------------- .nv.constant0._ZN7cutlass13device_kernelINS_4gemm6kernel13GemmUniversalIN4cute5tupleIJiiiiEEENS1_10collective13CollectiveMmaINS1_34MainloopSm90TmaGmmaWarpSpecializedILi4ENS5_IJNS4_1CILi2EEESB_NSA_ILi1EEEEEENS1_35KernelTmaWarpSpecializedCooperativeEEENS5_IJNSA_ILi128EEENSA_ILi256EEENSA_ILi64EEEEEENS_10bfloat16_tENS5_IJlSC_lEEESK_SL_NS4_8TiledMMAINS4_8MMA_AtomIJNS4_4SM904GMMA28MMA_64x256x16_F32BF16BF16_SSILNSP_5MajorE0ELSR_0ELNSP_7ScaleInE1ELSS_1EEEEEENS4_6LayoutINS5_IJSB_SC_SC_EEENS5_IJSC_NSA_ILi0EEESX_EEEEENS5_IJNS4_10UnderscoreES10_S10_EEEEENS4_23SM90_TMA_LOAD_MULTICASTENS4_14ComposedLayoutINS4_7SwizzleILi3ELi4ELi3EEENS4_18smem_ptr_flag_bitsILi16EEENSV_INS5_IJNSA_ILi8EEESI_EEENS5_IJSI_SC_EEEEEEEvNS4_8identityES13_S1D_vS1E_EENS_8epilogue10collective6detail29Sm90TmaWarpSpecializedAdapterINS1H_15DefaultEpilogueISK_SL_SL_NS1G_6thread17LinearCombinationISK_Li1EffLNS1L_9ScaleType4KindE0ELNS_15FloatRoundStyleE2ESK_EENS1_15EpilogueDefaultEEEEEvvEEEEvNT_6ParamsE --------------------------
	.section	.nv.constant0._ZN7cutlass13device_kernelINS_4gemm6kernel13GemmUniversalIN4cute5tupleIJiiiiEEENS1_10collective13CollectiveMmaINS1_34MainloopSm90TmaGmmaWarpSpecializedILi4ENS5_IJNS4_1CILi2EEESB_NSA_ILi1EEEEEENS1_35KernelTmaWarpSpecializedCooperativeEEENS5_IJNSA_ILi128EEENSA_ILi256EEENSA_ILi64EEEEEENS_10bfloat16_tENS5_IJlSC_lEEESK_SL_NS4_8TiledMMAINS4_8MMA_AtomIJNS4_4SM904GMMA28MMA_64x256x16_F32BF16BF16_SSILNSP_5MajorE0ELSR_0ELNSP_7ScaleInE1ELSS_1EEEEEENS4_6LayoutINS5_IJSB_SC_SC_EEENS5_IJSC_NSA_ILi0EEESX_EEEEENS5_IJNS4_10UnderscoreES10_S10_EEEEENS4_23SM90_TMA_LOAD_MULTICASTENS4_14ComposedLayoutINS4_7SwizzleILi3ELi4ELi3EEENS4_18smem_ptr_flag_bitsILi16EEENSV_INS5_IJNSA_ILi8EEESI_EEENS5_IJSI_SC_EEEEEEEvNS4_8identityES13_S1D_vS1E_EENS_8epilogue10collective6detail29Sm90TmaWarpSpecializedAdapterINS1H_15DefaultEpilogueISK_SL_SL_NS1G_6thread17LinearCombinationISK_Li1EffLNS1L_9ScaleType4KindE0ELNS_15FloatRoundStyleE2ESK_EENS1_15EpilogueDefaultEEEEEvvEEEEvNT_6ParamsE,"a",@progbits
	.sectionflags	@""
	.align	4
.nv.constant0._ZN7cutlass13device_kernelINS_4gemm6kernel13GemmUniversalIN4cute5tupleIJiiiiEEENS1_10collective13CollectiveMmaINS1_34MainloopSm90TmaGmmaWarpSpecializedILi4ENS5_IJNS4_1CILi2EEESB_NSA_ILi1EEEEEENS1_35KernelTmaWarpSpecializedCooperativeEEENS5_IJNSA_ILi128EEENSA_ILi256EEENSA_ILi64EEEEEENS_10bfloat16_tENS5_IJlSC_lEEESK_SL_NS4_8TiledMMAINS4_8MMA_AtomIJNS4_4SM904GMMA28MMA_64x256x16_F32BF16BF16_SSILNSP_5MajorE0ELSR_0ELNSP_7ScaleInE1ELSS_1EEEEEENS4_6LayoutINS5_IJSB_SC_SC_EEENS5_IJSC_NSA_ILi0EEESX_EEEEENS5_IJNS4_10UnderscoreES10_S10_EEEEENS4_23SM90_TMA_LOAD_MULTICASTENS4_14ComposedLayoutINS4_7SwizzleILi3ELi4ELi3EEENS4_18smem_ptr_flag_bitsILi16EEENSV_INS5_IJNSA_ILi8EEESI_EEENS5_IJSI_SC_EEEEEEEvNS4_8identityES13_S1D_vS1E_EENS_8epilogue10collective6detail29Sm90TmaWarpSpecializedAdapterINS1H_15DefaultEpilogueISK_SL_SL_NS1G_6thread17LinearCombinationISK_Li1EffLNS1L_9ScaleType4KindE0ELNS_15FloatRoundStyleE2ESK_EENS1_15EpilogueDefaultEEEEEvvEEEEvNT_6ParamsE:
	.zero		1664


//--------------------- SYMBOLS --------------------------

	.type		.nv.reservedSmem.offset0,@object
	.size		.nv.reservedSmem.offset0,0x4
	.type		__assertfail,@function
